def gluon_wgmma(
    a_ptr,
    b_ptr,
    c_ptr,
    M,
    N,
    K,
    stride_am,
    stride_bk,
    stride_cm,
    BLOCK_M: gl.constexpr,
    BLOCK_N: gl.constexpr,
    BLOCK_K: gl.constexpr,
    DTYPE: gl.constexpr,
    A_LAYOUT: gl.constexpr,
    B_LAYOUT: gl.constexpr,
    C_LAYOUT: gl.constexpr,
    B_SHAPE: gl.constexpr,
    TRANS_B: gl.constexpr,
    NUM_BUFFERS: gl.constexpr,
    NUM_WARPS: gl.constexpr,
):
    a_desc = tma.make_tensor_descriptor(
        a_ptr, [M, K], [stride_am, 1], [BLOCK_M, BLOCK_K], A_LAYOUT
    )
    b_desc = tma.make_tensor_descriptor(
        b_ptr,
        [N, K] if TRANS_B else [K, N],
        [stride_bk, 1],
        B_SHAPE,
        B_LAYOUT,
    )
    c_desc = tma.make_tensor_descriptor(
        c_ptr, [M, N], [stride_cm, 1], [BLOCK_M, BLOCK_N], C_LAYOUT
    )

    a_bufs = gl.allocate_shared_memory(
        DTYPE, [NUM_BUFFERS, BLOCK_M, BLOCK_K], A_LAYOUT
    )
    b_bufs = gl.allocate_shared_memory(DTYPE, [NUM_BUFFERS] + B_SHAPE, B_LAYOUT)

    pid_m = gl.program_id(0)
    pid_n = gl.program_id(1)
    off_m = pid_m * BLOCK_M
    off_n = pid_n * BLOCK_N

    mma_layout: gl.constexpr = pick_wgmma_layout(DTYPE, BLOCK_M, BLOCK_N, NUM_WARPS)
    acc = warpgroup_mma_init(
        gl.zeros((BLOCK_M, BLOCK_N), dtype=gl.float32, layout=mma_layout)
    )

    bars = gl.allocate_shared_memory(
        gl.int64, [NUM_BUFFERS, 1], mbarrier.MBarrierLayout()
    )
    for i in gl.static_range(NUM_BUFFERS):
        mbarrier.init(bars.index(i), count=1)
    idx = 0
    phase = 0

    for k in range(0, K, BLOCK_K):
        a = a_bufs.index(idx)
        b = b_bufs.index(idx)
        bar = bars.index(idx)
        mbarrier.expect(bar, a_desc.block_type.nbytes + b_desc.block_type.nbytes)
        tma.async_copy_global_to_shared(a_desc, [off_m, k], bar, a)
        tma.async_copy_global_to_shared(
            b_desc, [off_n, k] if TRANS_B else [k, off_n], bar, b
        )
        mbarrier.wait(bar, phase=phase)

        if TRANS_B:
            b = b.permute((1, 0))
        acc = warpgroup_mma_wait(num_outstanding=0, deps=(acc,))
        acc = warpgroup_mma(a, b, acc, is_async=True)

        idx += 1
        if idx == NUM_BUFFERS:
            idx = 0
            phase ^= 1

    acc = warpgroup_mma_wait(num_outstanding=0, deps=(acc,))
    for i in gl.static_range(NUM_BUFFERS):
        mbarrier.invalidate(bars.index(i))

    c_smem = gl.allocate_shared_memory(DTYPE, [BLOCK_M, BLOCK_N], C_LAYOUT)
    c_smem.store(acc.to(DTYPE))
    fence_async_shared()
    tma.async_copy_shared_to_global(c_desc, [off_m, off_n], c_smem)
    tma.store_wait(pendings=0)

# config = {"BLOCK_K": 32, "BLOCK_M": 256, "BLOCK_N": 128, "arch": "sm_90", "dtype": "fp16", "num_buffers": 2, "num_warps": 4, "trans_b": 1}
# arch = sm_90


// ===== COMPILED SASS (sm_90a) =====

	.target	sm_90a

	.elftype	@"ET_EXEC"


//--------------------- .note.nv.tkinfo           --------------------------
	.section	.note.nv.tkinfo,"",@"SHT_NOTE"
	.sectionflags	@"SHF_NOTE_NV_TKINFO"
	.tkinfo
        /*0018*/ 	.word	0x00000002
        /*0030*/ 	.string	""
        /*0030*/ 	.string	"ptxas"
        /*0030*/ 	.string	"Cuda compilation tools, release 13.0, V13.0.88"
        /*0030*/ 	.string	"Build cuda_13.0.r13.0/compiler.36424714_0"
        /*0030*/ 	.string	"-v  -suppress-debug-info  -lineinfo  -arch sm_90a "



//--------------------- .note.nv.cuinfo           --------------------------
	.section	.note.nv.cuinfo,"",@"SHT_NOTE"
	.sectionflags	@"SHF_NOTE_NV_CUINFO"
        /*0018*/ 	.short	0x0002
        /*001a*/ 	.short	0x005a
        /*001c*/ 	.short	0x0082
	.zero		2


//--------------------- .nv.info                  --------------------------
	.section	.nv.info,"",@"SHT_CUDA_INFO"
	.align	4


	//----- nvinfo : EIATTR_REGCOUNT
	.align		4
        /*0000*/ 	.byte	0x04, 0x2f
        /*0002*/ 	.short	(.L_1 - .L_0)
	.align		4
.L_0:
        /*0004*/ 	.word	index@(gluon_wgmma)
        /*0008*/ 	.word	0x000000ff


	//----- nvinfo : EIATTR_FRAME_SIZE
	.align		4
.L_1:
        /*000c*/ 	.byte	0x04, 0x11
        /*000e*/ 	.short	(.L_3 - .L_2)
	.align		4
.L_2:
        /*0010*/ 	.word	index@(gluon_wgmma)
        /*0014*/ 	.word	0x00000200


	//----- nvinfo : EIATTR_MIN_STACK_SIZE
	.align		4
.L_3:
        /*0018*/ 	.byte	0x04, 0x12
        /*001a*/ 	.short	(.L_5 - .L_4)
	.align		4
.L_4:
        /*001c*/ 	.word	index@(gluon_wgmma)
        /*0020*/ 	.word	0x00000200
.L_5:


//--------------------- .nv.compat                --------------------------
	.section	.nv.compat,"",@"SHT_CUDA_COMPAT_INFO"
	.align	4
        /*0000*/ 	.byte	0x02, 0x09, 0x01, 0x00, 0x02, 0x02, 0x04, 0x00, 0x02, 0x05, 0x05, 0x00, 0x03, 0x07, 0x01, 0x01
        /*0010*/ 	.byte	0x02, 0x03, 0x03, 0x00, 0x02, 0x06, 0x01, 0x00, 0x04, 0x0b, 0x08, 0x00, 0x00, 0x00, 0x00, 0x00
        /*0020*/ 	.byte	0x00, 0x00, 0x00, 0x00


//--------------------- .nv.info.gluon_wgmma      --------------------------
	.section	.nv.info.gluon_wgmma,"",@"SHT_CUDA_INFO"
	.sectionflags	@""
	.align	4


	//----- nvinfo : EIATTR_CUDA_API_VERSION
	.align		4
        /*0000*/ 	.byte	0x04, 0x37
        /*0002*/ 	.short	(.L_7 - .L_6)
.L_6:
        /*0004*/ 	.word	0x00000082


	//----- nvinfo : EIATTR_KPARAM_INFO
	.align		4
.L_7:
        /*0008*/ 	.byte	0x04, 0x17
        /*000a*/ 	.short	(.L_9 - .L_8)
.L_8:
        /*000c*/ 	.word	0x00000000
        /*0010*/ 	.short	0x000a
        /*0012*/ 	.short	0x0048
        /*0014*/ 	.byte	0x00, 0xf4, 0x21, 0x00


	//----- nvinfo : EIATTR_KPARAM_INFO
	.align		4
.L_9:
        /*0018*/ 	.byte	0x04, 0x17
        /*001a*/ 	.short	(.L_11 - .L_10)
.L_10:
        /*001c*/ 	.word	0x00000000
        /*0020*/ 	.short	0x0009
        /*0022*/ 	.short	0x0040
        /*0024*/ 	.byte	0x00, 0xf4, 0x21, 0x00


	//----- nvinfo : EIATTR_KPARAM_INFO
	.align		4
.L_11:
        /*0028*/ 	.byte	0x04, 0x17
        /*002a*/ 	.short	(.L_13 - .L_12)
.L_12:
        /*002c*/ 	.word	0x00000000
        /*0030*/ 	.short	0x0008
        /*0032*/ 	.short	0x0038
        /*0034*/ 	.byte	0x00, 0xf0, 0x21, 0x00


	//----- nvinfo : EIATTR_KPARAM_INFO
	.align		4
.L_13:
        /*0038*/ 	.byte	0x04, 0x17
        /*003a*/ 	.short	(.L_15 - .L_14)
.L_14:
        /*003c*/ 	.word	0x00000000
        /*0040*/ 	.short	0x0007
        /*0042*/ 	.short	0x0030
        /*0044*/ 	.byte	0x00, 0xf0, 0x21, 0x00


	//----- nvinfo : EIATTR_KPARAM_INFO
	.align		4
.L_15:
        /*0048*/ 	.byte	0x04, 0x17
        /*004a*/ 	.short	(.L_17 - .L_16)
.L_16:
        /*004c*/ 	.word	0x00000000
        /*0050*/ 	.short	0x0006
        /*0052*/ 	.short	0x0028
        /*0054*/ 	.byte	0x00, 0xf0, 0x21, 0x00


	//----- nvinfo : EIATTR_KPARAM_INFO
	.align		4
.L_17:
        /*0058*/ 	.byte	0x04, 0x17
        /*005a*/ 	.short	(.L_19 - .L_18)
.L_18:
        /*005c*/ 	.word	0x00000000
        /*0060*/ 	.short	0x0005
        /*0062*/ 	.short	0x0020
        /*0064*/ 	.byte	0x00, 0xf0, 0x11, 0x00


	//----- nvinfo : EIATTR_KPARAM_INFO
	.align		4
.L_19:
        /*0068*/ 	.byte	0x04, 0x17
        /*006a*/ 	.short	(.L_21 - .L_20)
.L_20:
        /*006c*/ 	.word	0x00000000
        /*0070*/ 	.short	0x0004
        /*0072*/ 	.short	0x001c
        /*0074*/ 	.byte	0x00, 0xf0, 0x11, 0x00


	//----- nvinfo : EIATTR_KPARAM_INFO
	.align		4
.L_21:
        /*0078*/ 	.byte	0x04, 0x17
        /*007a*/ 	.short	(.L_23 - .L_22)
.L_22:
        /*007c*/ 	.word	0x00000000
        /*0080*/ 	.short	0x0003
        /*0082*/ 	.short	0x0018
        /*0084*/ 	.byte	0x00, 0xf0, 0x11, 0x00


	//----- nvinfo : EIATTR_KPARAM_INFO
	.align		4
.L_23:
        /*0088*/ 	.byte	0x04, 0x17
        /*008a*/ 	.short	(.L_25 - .L_24)
.L_24:
        /*008c*/ 	.word	0x00000000
        /*0090*/ 	.short	0x0002
        /*0092*/ 	.short	0x0010
        /*0094*/ 	.byte	0x00, 0xf4, 0x21, 0x00


	//----- nvinfo : EIATTR_KPARAM_INFO
	.align		4
.L_25:
        /*0098*/ 	.byte	0x04, 0x17
        /*009a*/ 	.short	(.L_27 - .L_26)
.L_26:
        /*009c*/ 	.word	0x00000000
        /*00a0*/ 	.short	0x0001
        /*00a2*/ 	.short	0x0008
        /*00a4*/ 	.byte	0x00, 0xf4, 0x21, 0x00


	//----- nvinfo : EIATTR_KPARAM_INFO
	.align		4
.L_27:
        /*00a8*/ 	.byte	0x04, 0x17
        /*00aa*/ 	.short	(.L_29 - .L_28)
.L_28:
        /*00ac*/ 	.word	0x00000000
        /*00b0*/ 	.short	0x0000
        /*00b2*/ 	.short	0x0000
        /*00b4*/ 	.byte	0x00, 0xf4, 0x21, 0x00


	//----- nvinfo : EIATTR_SPARSE_MMA_MASK
	.align		4
.L_29:
        /*00b8*/ 	.byte	0x03, 0x50
        /*00ba*/ 	.short	0x0000


	//----- nvinfo : EIATTR_MAXREG_COUNT
	.align		4
        /*00bc*/ 	.byte	0x03, 0x1b
        /*00be*/ 	.short	0x00ff


	//----- nvinfo : EIATTR_NUM_BARRIERS
	.align		4
        /*00c0*/ 	.byte	0x02, 0x4c
        /*00c2*/ 	.byte	0x01
	.zero		1


	//----- nvinfo : EIATTR_ANNOTATIONS
	.align		4
        /*00c4*/ 	.byte	0x04, 0x55
        /*00c6*/ 	.short	(.L_31 - .L_30)


	//   ....[0]....
.L_30:
        /*00c8*/ 	.word	0x00000001
        /*00cc*/ 	.byte	0x70, 0x11, 0x00, 0x00, 0x01, 0x00, 0x00, 0x00, 0xb0, 0x11, 0x00, 0x00, 0x01, 0x00, 0x00, 0x00
        /* <DEDUP_REMOVED lines=162> */
        /*0afc*/ 	.byte	0x70, 0x3a, 0x00, 0x00, 0x01, 0x00, 0x00, 0x00, 0x90, 0x3a, 0x00, 0x00


	//----- nvinfo : EIATTR_MERCURY_ISA_VERSION
	.align		4
.L_31:
        /*0b08*/ 	.byte	0x03, 0x5f
        /*0b0a*/ 	.short	0x0101


	//----- nvinfo : EIATTR_INT_WARP_WIDE_INSTR_OFFSETS
	.align		4
        /*0b0c*/ 	.byte	0x04, 0x31
        /*0b0e*/ 	.short	(.L_33 - .L_32)


	//   ....[0]....
.L_32:
        /*0b10*/ 	.word	0x00001c30


	//   ....[1]....
        /*0b14*/ 	.word	0x00001c50


	//   ....[2]....
        /*0b18*/ 	.word	0x00001d00


	//   ....[3]....
        /*0b1c*/ 	.word	0x000028a0


	//   ....[4]....
        /*0b20*/ 	.word	0x000028b0


	//   ....[5]....
        /*0b24*/ 	.word	0x00002920


	//   ....[6]....
        /*0b28*/ 	.word	0x00002930


	//   ....[7]....
        /*0b2c*/ 	.word	0x00003cb0


	//   ....[8]....
        /*0b30*/ 	.word	0x00003cd0


	//----- nvinfo : EIATTR_COOP_GROUP_MASK_REGIDS
	.align		4
.L_33:
        /*0b34*/ 	.byte	0x04, 0x29
        /*0b36*/ 	.short	(.L_35 - .L_34)


	//   ....[0]....
.L_34:
        /*0b38*/ 	.word	0xffffffff


	//   ....[1]....
        /*0b3c*/ 	.word	0xffffffff


	//   ....[2]....
        /*0b40*/ 	.word	0xffffffff


	//----- nvinfo : EIATTR_COOP_GROUP_INSTR_OFFSETS
	.align		4
.L_35:
        /*0b44*/ 	.byte	0x04, 0x28
        /*0b46*/ 	.short	(.L_37 - .L_36)


	//   ....[0]....
.L_36:
        /*0b48*/ 	.word	0x00000160


	//   ....[1]....
        /*0b4c*/ 	.word	0x00000710


	//   ....[2]....
        /*0b50*/ 	.word	0x00000d00


	//----- nvinfo : EIATTR_MBARRIER_INSTR_OFFSETS
	.align		4
.L_37:
        /*0b54*/ 	.byte	0x04, 0x39
        /*0b56*/ 	.short	(.L_39 - .L_38)


	//   ....[0]....
.L_38:
        /*0b58*/ 	.word	0x00001d90
        /*0b5c*/ 	.word	0x000000ff
        /*0b60*/ 	.word	0x0000c000
        /*0b64*/ 	.short	0x0100
        /*0b66*/ 	.byte	0x18
	.zero		1


	//   ....[1]....
        /*0b68*/ 	.word	0x00001db0
        /*0b6c*/ 	.word	0x000000ff
        /*0b70*/ 	.word	0x0000c008
        /*0b74*/ 	.short	0x0100
        /*0b76*/ 	.byte	0x18
	.zero		1


	//   ....[2]....
        /*0b78*/ 	.word	0x000029e0
        /*0b7c*/ 	.word	0x000000ff
        /*0b80*/ 	.word	0x0000c000
        /*0b84*/ 	.short	0x010a
        /*0b86*/ 	.byte	0x12
	.zero		1


	//   ....[3]....
        /*0b88*/ 	.word	0x000035f0
        /*0b8c*/ 	.word	0x000000ff
        /*0b90*/ 	.word	0x0000c000
        /*0b94*/ 	.short	0x0108
        /*0b96*/ 	.byte	0x18
	.zero		1


	//   ....[4]....
        /*0b98*/ 	.word	0x00003670
        /*0b9c*/ 	.word	0x000000ff
        /*0ba0*/ 	.word	0x0000c008
        /*0ba4*/ 	.short	0x0108
        /*0ba6*/ 	.byte	0x18
	.zero		1


	//   ....[5]....
        /*0ba8*/ 	.word	0x000046a0
        /*0bac*/ 	.word	0x000000ff
        /*0bb0*/ 	.word	0x0000c000
        /*0bb4*/ 	.short	0x010a
        /*0bb6*/ 	.byte	0x12
	.zero		1


	//----- nvinfo : EIATTR_NUM_MBARRIERS
	.align		4
.L_39:
        /*0bb8*/ 	.byte	0x03, 0x38
        /*0bba*/ 	.short	0x0002


	//----- nvinfo : EIATTR_EXIT_INSTR_OFFSETS
	.align		4
        /*0bbc*/ 	.byte	0x04, 0x1c
        /*0bbe*/ 	.short	(.L_41 - .L_40)


	//   ....[0]....
.L_40:
        /*0bc0*/ 	.word	0x00004690


	//----- nvinfo : EIATTR_REQNTID
	.align		4
.L_41:
        /*0bc4*/ 	.byte	0x04, 0x10
        /*0bc6*/ 	.short	(.L_43 - .L_42)
.L_42:
        /*0bc8*/ 	.word	0x00000080
        /*0bcc*/ 	.word	0x00000001
        /*0bd0*/ 	.word	0x00000001


	//----- nvinfo : EIATTR_CRS_STACK_SIZE
	.align		4
.L_43:
        /*0bd4*/ 	.byte	0x04, 0x1e
        /*0bd6*/ 	.short	(.L_45 - .L_44)
.L_44:
        /*0bd8*/ 	.word	0x00000000


	//----- nvinfo : EIATTR_CBANK_PARAM_SIZE
	.align		4
.L_45:
        /*0bdc*/ 	.byte	0x03, 0x19
        /*0bde*/ 	.short	0x0050


	//----- nvinfo : EIATTR_PARAM_CBANK
	.align		4
        /*0be0*/ 	.byte	0x04, 0x0a
        /*0be2*/ 	.short	(.L_47 - .L_46)
	.align		4
.L_46:
        /*0be4*/ 	.word	index@(.nv.constant0.gluon_wgmma)
        /*0be8*/ 	.short	0x0210
        /*0bea*/ 	.short	0x0050


	//----- nvinfo : EIATTR_SW_WAR
	.align		4
.L_47:
        /*0bec*/ 	.byte	0x04, 0x36
        /*0bee*/ 	.short	(.L_49 - .L_48)
.L_48:
        /*0bf0*/ 	.word	0x00000008
.L_49:


//--------------------- .nv.callgraph             --------------------------
	.section	.nv.callgraph,"",@"SHT_CUDA_CALLGRAPH"
	.align	4
	.sectionentsize	8
	.align		4
        /*0000*/ 	.word	0x00000000
	.align		4
        /*0004*/ 	.word	0xffffffff
	.align		4
        /*0008*/ 	.word	0x00000000
	.align		4
        /*000c*/ 	.word	0xfffffffe
	.align		4
        /*0010*/ 	.word	0x00000000
	.align		4
        /*0014*/ 	.word	0xfffffffd
	.align		4
        /*0018*/ 	.word	0x00000000
	.align		4
        /*001c*/ 	.word	0xfffffffc


//--------------------- .text.gluon_wgmma         --------------------------
	.section	.text.gluon_wgmma,"ax",@progbits
	.align	128
        .global         gluon_wgmma
        .type           gluon_wgmma,@function
        .size           gluon_wgmma,(.L_x_52 - gluon_wgmma)
        .other          gluon_wgmma,@"STO_CUDA_ENTRY STV_DEFAULT"
gluon_wgmma:
.text.gluon_wgmma:
[----:B------:R-:W1:Y:S01]  /*0000*/  LDC R1, c[0x0][0x28] ;  /* 0x00000a00ff017b82 */ /* 0x000e620000000800 */
[----:B------:R-:W2:Y:S07]  /*0010*/  S2R R3, SR_TID.X ;  /* 0x0000000000037919 */ /* 0x000eae0000002100 */
[----:B------:R-:W3:Y:S01]  /*0020*/  S2UR UR4, SR_CgaCtaId ;  /* 0x00000000000479c3 */ /* 0x000ee20000008800 */
[----:B------:R-:W-:Y:S01]  /*0030*/  UMOV UR24, 0x400 ;  /* 0x0000040000187882 */ /* 0x000fe20000000000 */
[----:B------:R-:W-:Y:S01]  /*0040*/  ULDC UR6, c[0x0][0xc] ;  /* 0x0000030000067ab9 */ /* 0x000fe20000000800 */
[----:B------:R-:W-:Y:S01]  /*0050*/  ULDC.64 UR30, c[0x0][0x250] ;  /* 0x00009400001e7ab9 */ /* 0x000fe20000000a00 */
[----:B------:R-:W-:Y:S01]  /*0060*/  BSSY B0, `(.L_x_0) ;  /* 0x0000020000007945 */ /* 0x000fe20003800000 */
[----:B-1----:R-:W-:-:S03]  /*0070*/  VIADD R1, R1, 0xfffffe00 ;  /* 0xfffffe0001017836 */ /* 0x002fc60000000000 */
[----:B------:R-:W1:Y:S08]  /*0080*/  LDC R6, c[0x0][0x228] ;  /* 0x00008a00ff067b82 */ /* 0x000e700000000800 */
[----:B------:R-:W4:Y:S08]  /*0090*/  LDC R13, c[0x0][0x230] ;  /* 0x00008c00ff0d7b82 */ /* 0x000f300000000800 */
[----:B------:R-:W-:Y:S01]  /*00a0*/  S2UR UR25, SR_CTAID.Y ;  /* 0x00000000001979c3 */ /* 0x000fe20000002600 */
[----:B---3--:R-:W-:-:S03]  /*00b0*/  ULEA UR24, UR4, UR24, 0x18 ;  /* 0x0000001804187291 */ /* 0x008fc6000f8ec03f */
[----:B------:R-:W-:Y:S01]  /*00c0*/  ULDC UR4, c[0x0][0x10] ;  /* 0x0000040000047ab9 */ /* 0x000fe20000000800 */
[----:B--2---:R-:W-:-:S03]  /*00d0*/  LOP3.LUT R2, R3, 0x7f, RZ, 0xc0, !PT ;  /* 0x0000007f03027812 */ /* 0x004fc600078ec0ff */
[----:B------:R-:W2:Y:S01]  /*00e0*/  S2UR UR5, SR_CTAID.Z ;  /* 0x00000000000579c3 */ /* 0x000ea20000002700 */
[----:B-1----:R-:W-:Y:S01]  /*00f0*/  VIADD R6, R6, 0xffffffff ;  /* 0xffffffff06067836 */ /* 0x002fe20000000000 */
[C---:B------:R-:W-:Y:S02]  /*0100*/  ISETP.GE.U32.AND P0, PT, R2.reuse, 0x20, PT ;  /* 0x000000200200780c */ /* 0x040fe40003f06070 */
[C---:B------:R-:W-:Y:S02]  /*0110*/  ISETP.NE.U32.AND P2, PT, R2.reuse, RZ, PT ;  /* 0x000000ff0200720c */ /* 0x040fe40003f45070 */
[----:B------:R-:W-:Y:S02]  /*0120*/  LEA R12, R2, UR24, 0x2 ;  /* 0x00000018020c7c11 */ /* 0x000fe4000f8e10ff */
[----:B------:R-:W1:Y:S01]  /*0130*/  S2UR UR36, SR_CTAID.X ;  /* 0x00000000002479c3 */ /* 0x000e620000002500 */
[----:B----4-:R-:W-:-:S06]  /*0140*/  VIADD R9, R13, 0xffffffff ;  /* 0xffffffff0d097836 */ /* 0x010fcc0000000000 */
[----:B------:R3:W-:Y:S01]  /*0150*/  @!P0 STS [R12], RZ ;  /* 0x000000ff0c008388 */ /* 0x0007e20000000800 */
[----:B------:R-:W-:-:S03]  /*0160*/  NOP ;  /* 0x0000000000007918 */ /* 0x000fc60000000000 */
[----:B------:R3:W-:Y:S01]  /*0170*/  @!P2 STS [UR24+0x24], R6 ;  /* 0x00002406ff00a988 */ /* 0x0007e20008000818 */
[----:B--2---:R-:W-:-:S03]  /*0180*/  UIMAD UR4, UR5, UR4, UR25 ;  /* 0x00000004050472a4 */ /* 0x004fc6000f8e0219 */
[----:B------:R3:W-:Y:S01]  /*0190*/  @!P2 STS [UR24+0x20], R9 ;  /* 0x00002009ff00a988 */ /* 0x0007e20008000818 */
[----:B-1----:R-:W-:-:S04]  /*01a0*/  UIMAD UR4, UR4, UR6, UR36 ;  /* 0x00000006040472a4 */ /* 0x002fc8000f8e0224 */
[----:B------:R-:W-:-:S03]  /*01b0*/  UIMAD UR5, UR4, 0x180, URZ ;  /* 0x00000180040578a4 */ /* 0x000fc6000f8e023f */
[----:B------:R-:W-:Y:S01]  /*01c0*/  UMOV UR4, URZ ;  /* 0x0000003f00047c82 */ /* 0x000fe20008000000 */
[----:B------:R-:W-:-:S04]  /*01d0*/  UIADD3 UR26, UP0, UR5, UR30, URZ ;  /* 0x0000001e051a7290 */ /* 0x000fc8000ff1e03f */
[----:B------:R-:W-:Y:S01]  /*01e0*/  ULEA.HI.X.SX32 UR27, UR5, UR31, 0x1, UP0 ;  /* 0x0000001f051b7291 */ /* 0x000fe200080f0e3f */
[----:B---3--:R-:W-:Y:S11]  /*01f0*/  @P2 BRA `(.L_x_1) ;  /* 0x0000000000182947 */ /* 0x008ff60003800000 */
[----:B------:R-:W1:Y:S01]  /*0200*/  LDS R0, [UR24+0x8] ;  /* 0x00000818ff007984 */ /* 0x000e620008000800 */
[----:B------:R-:W2:Y:S01]  /*0210*/  LDC.64 R10, c[0x0][0x210] ;  /* 0x00008400ff0a7b82 */ /* 0x000ea20000000a00 */
[----:B------:R-:W-:Y:S02]  /*0220*/  IMAD.MOV.U32 R5, RZ, RZ, 0x70 ;  /* 0x00000070ff057424 */ /* 0x000fe400078e00ff */
[----:B--2---:R2:W-:Y:S03]  /*0230*/  STS.64 [UR24], R10 ;  /* 0x0000000aff007988 */ /* 0x0045e60008000a18 */
[----:B-1----:R-:W-:-:S05]  /*0240*/  LOP3.LUT R0, R0, 0x10, R5, 0xd8, !PT ;  /* 0x0000001000007812 */ /* 0x002fca00078ed805 */
[----:B------:R2:W-:Y:S02]  /*0250*/  STS [UR24+0x8], R0 ;  /* 0x00000800ff007988 */ /* 0x0005e40008000818 */
.L_x_1:
[----:B------:R-:W-:Y:S05]  /*0260*/  BSYNC B0 ;  /* 0x0000000000007941 */ /* 0x000fea0003800000 */
.L_x_0:
[----:B------:R-:W-:Y:S04]  /*0270*/  BSSY B0, `(.L_x_2) ;  /* 0x000000a000007945 */ /* 0x000fe80003800000 */
[----:B------:R-:W-:Y:S05]  /*0280*/  @P2 BRA `(.L_x_3) ;  /* 0x0000000000202947 */ /* 0x000fea0003800000 */
[----:B--2---:R-:W1:Y:S01]  /*0290*/  LDS R0, [UR24+0x34] ;  /* 0x00003418ff007984 */ /* 0x004e620008000800 */
[----:B------:R-:W-:Y:S02]  /*02a0*/  IMAD.MOV.U32 R5, RZ, RZ, 0x1f000000 ;  /* 0x1f000000ff057424 */ /* 0x000fe400078e00ff */
[----:B------:R-:W-:Y:S01]  /*02b0*/  @!P2 IMAD.MOV.U32 R4, RZ, RZ, 0xff ;  /* 0x000000ffff04a424 */ /* 0x000fe200078e00ff */
[----:B------:R-:W2:Y:S02]  /*02c0*/  @!P2 LDS R7, [UR24+0x38] ;  /* 0x00003818ff07a984 */ /* 0x000ea40008000800 */
[----:B-1----:R-:W-:Y:S02]  /*02d0*/  LOP3.LUT R0, R0, 0xff000000, R5, 0xb8, !PT ;  /* 0xff00000000007812 */ /* 0x002fe400078eb805 */
[----:B--2---:R-:W-:-:S03]  /*02e0*/  @!P2 LOP3.LUT R4, R7, 0xff, R4, 0xb8, !PT ;  /* 0x000000ff0704a812 */ /* 0x004fc600078eb804 */
[----:B------:R1:W-:Y:S04]  /*02f0*/  STS [UR24+0x34], R0 ;  /* 0x00003400ff007988 */ /* 0x0003e80008000818 */
[----:B------:R1:W-:Y:S02]  /*0300*/  @!P2 STS [UR24+0x38], R4 ;  /* 0x00003804ff00a988 */ /* 0x0003e40008000818 */
.L_x_3:
[----:B------:R-:W-:Y:S05]  /*0310*/  BSYNC B0 ;  /* 0x0000000000007941 */ /* 0x000fea0003800000 */
.L_x_2:
[----:B------:R-:W-:Y:S04]  /*0320*/  BSSY B0, `(.L_x_4) ;  /* 0x000000e000007945 */ /* 0x000fe80003800000 */
[----:B------:R-:W-:Y:S05]  /*0330*/  @P2 BRA `(.L_x_5) ;  /* 0x0000000000302947 */ /* 0x000fea0003800000 */
[----:B-1----:R-:W1:Y:S01]  /*0340*/  LDS R4, [UR24+0x34] ;  /* 0x00003418ff047984 */ /* 0x002e620008000800 */
[----:B--2---:R-:W2:Y:S03]  /*0350*/  LDC.64 R10, c[0x0][0x238] ;  /* 0x00008e00ff0a7b82 */ /* 0x004ea60000000a00 */
[----:B------:R-:W3:Y:S01]  /*0360*/  LDS R0, [UR24+0x1c] ;  /* 0x00001c18ff007984 */ /* 0x000ee20008000800 */
[C---:B--2---:R-:W-:Y:S01]  /*0370*/  SHF.L.U64.HI R8, R10.reuse, 0x1, R11 ;  /* 0x000000010a087819 */ /* 0x044fe2000001020b */
[----:B------:R-:W-:-:S03]  /*0380*/  IMAD.SHL.U32 R5, R10, 0x2, RZ ;  /* 0x000000020a057824 */ /* 0x000fc600078e00ff */
[--C-:B------:R-:W-:Y:S02]  /*0390*/  SHF.R.U32.HI R7, RZ, 0x4, R8.reuse ;  /* 0x00000004ff077819 */ /* 0x100fe40000011608 */
[----:B------:R-:W-:-:S05]  /*03a0*/  SHF.R.U64 R5, R5, 0x4, R8 ;  /* 0x0000000405057819 */ /* 0x000fca0000001208 */
[----:B------:R4:W-:Y:S01]  /*03b0*/  STS [UR24+0xc], R5 ;  /* 0x00000c05ff007988 */ /* 0x0009e20008000818 */
[----:B-1----:R-:W-:Y:S02]  /*03c0*/  LOP3.LUT R4, R4, 0x7, RZ, 0xb8, !PT ;  /* 0x0000000704047812 */ /* 0x002fe400078eb8ff */
[----:B---3--:R-:W-:-:S03]  /*03d0*/  LOP3.LUT R0, R0, 0xf, R7, 0xb8, !PT ;  /* 0x0000000f00007812 */ /* 0x008fc600078eb807 */
[----:B------:R4:W-:Y:S04]  /*03e0*/  STS [UR24+0x34], R4 ;  /* 0x00003404ff007988 */ /* 0x0009e80008000818 */
[----:B------:R4:W-:Y:S02]  /*03f0*/  STS [UR24+0x1c], R0 ;  /* 0x00001c00ff007988 */ /* 0x0009e40008000818 */
.L_x_5:
[----:B------:R-:W-:Y:S05]  /*0400*/  BSYNC B0 ;  /* 0x0000000000007941 */ /* 0x000fea0003800000 */
.L_x_4:
[----:B------:R-:W-:Y:S04]  /*0410*/  BSSY B1, `(.L_x_6) ;  /* 0x000001a000017945 */ /* 0x000fe80003800000 */
[----:B------:R-:W-:Y:S04]  /*0420*/  BSSY B0, `(.L_x_7) ;  /* 0x0000015000007945 */ /* 0x000fe80003800000 */
[----:B------:R-:W-:Y:S05]  /*0430*/  @P2 BRA `(.L_x_8) ;  /* 0x0000000000202947 */ /* 0x000fea0003800000 */
[----:B-12-4-:R-:W1:Y:S02]  /*0440*/  LDS R0, [UR24+0x34] ;  /* 0x00003418ff007984 */ /* 0x016e640008000800 */
[----:B-1----:R-:W-:-:S05]  /*0450*/  LOP3.LUT R0, R0, 0x38, RZ, 0xb8, !PT ;  /* 0x0000003800007812 */ /* 0x002fca00078eb8ff */
[----:B------:R1:W-:Y:S01]  /*0460*/  STS [UR24+0x34], R0 ;  /* 0x00003400ff007988 */ /* 0x0003e20008000818 */
[----:B------:R-:W-:Y:S05]  /*0470*/  @P2 BRA `(.L_x_9) ;  /* 0x0000000000202947 */ /* 0x000fea0003800000 */
[----:B-1----:R-:W1:Y:S01]  /*0480*/  LDS R0, [UR24+0x8] ;  /* 0x00000818ff007984 */ /* 0x002e620008000800 */
[----:B------:R-:W-:-:S05]  /*0490*/  IMAD.MOV.U32 R5, RZ, RZ, 0x780 ;  /* 0x00000780ff057424 */ /* 0x000fca00078e00ff */
[----:B-1----:R-:W-:-:S05]  /*04a0*/  LOP3.LUT R0, R0, 0x300, R5, 0xd8, !PT ;  /* 0x0000030000007812 */ /* 0x002fca00078ed805 */
[----:B------:R3:W-:Y:S02]  /*04b0*/  STS [UR24+0x8], R0 ;  /* 0x00000800ff007988 */ /* 0x0007e40008000818 */
.L_x_8:
[----:B------:R-:W-:Y:S05]  /*04c0*/  @P2 BRA `(.L_x_10) ;  /* 0x0000000000282947 */ /* 0x000fea0003800000 */
[----:B-1234-:R-:W1:Y:S02]  /*04d0*/  LDS R0, [UR24+0x8] ;  /* 0x00000818ff007984 */ /* 0x01ee640008000800 */
[----:B-1----:R-:W-:-:S05]  /*04e0*/  LOP3.LUT R0, R0, 0x1800, RZ, 0xb8, !PT ;  /* 0x0000180000007812 */ /* 0x002fca00078eb8ff */
[----:B------:R2:W-:Y:S02]  /*04f0*/  STS [UR24+0x8], R0 ;  /* 0x00000800ff007988 */ /* 0x0005e40008000818 */
.L_x_9:
[----:B------:R-:W-:Y:S05]  /*0500*/  @P2 BREAK B0 ;  /* 0x0000000000002942 */ /* 0x000fea0003800000 */
[----:B------:R-:W-:Y:S05]  /*0510*/  @P2 BRA `(.L_x_11) ;  /* 0x0000000000242947 */ /* 0x000fea0003800000 */
[----:B------:R-:W3:Y:S01]  /*0520*/  LDS R5, [UR24+0x8] ;  /* 0x00000818ff057984 */ /* 0x000ee20008000800 */
[----:B-12---:R-:W-:-:S05]  /*0530*/  IMAD.MOV.U32 R0, RZ, RZ, 0x6000 ;  /* 0x00006000ff007424 */ /* 0x006fca00078e00ff */
[----:B---3--:R-:W-:-:S04]  /*0540*/  LOP3.LUT R0, R5, 0x4000, R0, 0xd8, !PT ;  /* 0x0000400005007812 */ /* 0x008fc800078ed800 */
[----:B------:R-:W-:-:S05]  /*0550*/  LOP3.LUT R0, R0, 0x400000, RZ, 0xb8, !PT ;  /* 0x0040000000007812 */ /* 0x000fca00078eb8ff */
[----:B------:R1:W-:Y:S02]  /*0560*/  STS [UR24+0x8], R0 ;  /* 0x00000800ff007988 */ /* 0x0003e40008000818 */
.L_x_10:
[----:B------:R-:W-:Y:S05]  /*0570*/  BSYNC B0 ;  /* 0x0000000000007941 */ /* 0x000fea0003800000 */
.L_x_7:
[----:B-1234-:R-:W1:Y:S02]  /*0580*/  @!P2 LDS R0, [UR24+0x8] ;  /* 0x00000818ff00a984 */ /* 0x01ee640008000800 */
[----:B-1----:R-:W-:-:S05]  /*0590*/  @!P2 LOP3.LUT R0, R0, 0x8000, RZ, 0xb8, !PT ;  /* 0x000080000000a812 */ /* 0x002fca00078eb8ff */
[----:B------:R3:W-:Y:S02]  /*05a0*/  @!P2 STS [UR24+0x8], R0 ;  /* 0x00000800ff00a988 */ /* 0x0007e40008000818 */
.L_x_11:
[----:B------:R-:W-:Y:S05]  /*05b0*/  BSYNC B1 ;  /* 0x0000000000017941 */ /* 0x000fea0003800000 */
.L_x_6:
[----:B------:R-:W-:Y:S05]  /*05c0*/  WARPSYNC.ALL ;  /* 0x0000000000007948 */ /* 0x000fea0003800000 */
[----:B------:R-:W-:Y:S05]  /*05d0*/  @P0 BRA `(.L_x_12) ;  /* 0x0000000000280947 */ /* 0x000fea0003800000 */
[----:B-123--:R-:W1:Y:S01]  /*05e0*/  S2R R0, SR_LANEID ;  /* 0x0000000000007919 */ /* 0x00ee620000000000 */
[----:B------:R-:W-:Y:S05]  /*05f0*/  WARPSYNC.ALL ;  /* 0x0000000000007948 */ /* 0x000fea0003800000 */
[----:B-1----:R-:W-:-:S05]  /*0600*/  IMAD.SHL.U32 R0, R0, 0x4, RZ ;  /* 0x0000000400007824 */ /* 0x002fca00078e00ff */
[----:B------:R-:W1:Y:S01]  /*0610*/  LDS R7, [R0+UR24] ;  /* 0x0000001800077984 */ /* 0x000e620008000800 */
[----:B------:R-:W-:-:S05]  /*0620*/  IADD3 R4, P1, R0, UR26, RZ ;  /* 0x0000001a00047c10 */ /* 0x000fca000ff3e0ff */
[----:B------:R-:W-:-:S05]  /*0630*/  IMAD.X R5, RZ, RZ, UR27, P1 ;  /* 0x0000001bff057e24 */ /* 0x000fca00088e06ff */
[----:B-1----:R4:W5:Y:S01]  /*0640*/  ATOMG.E.EXCH.STRONG.GPU PT, RZ, [R4], R7 ;  /* 0x0000000704ff73a8 */ /* 0x00296200041ee100 */
[----:B------:R-:W-:-:S04]  /*0650*/  DEPBAR {5,4,3,2,1,0} ;  /* 0x0000003f0000791a */ /* 0x000fc80000000000 */
[----:B------:R4:W-:Y:S01]  /*0660*/  UTMACCTL.IV [UR26] ;  /* 0x000000001a0079b9 */ /* 0x0009e20008000000 */
[----:B------:R-:W-:Y:S01]  /*0670*/  NOP ;  /* 0x0000000000007918 */ /* 0x000fe20000000000 */
.L_x_12:
[----:B------:R-:W-:Y:S05]  /*0680*/  @P0 BRA `(.L_x_13) ;  /* 0x00000000000c0947 */ /* 0x000fea0003800000 */
[----:B------:R0:W-:Y:S01]  /*0690*/  UTMACMDFLUSH ;  /* 0x00000000000079b7 */ /* 0x0001e20000000000 */
[----:B------:R-:W-:Y:S05]  /*06a0*/  @P0 BRA `(.L_x_13) ;  /* 0x0000000000040947 */ /* 0x000fea0003800000 */
[----:B------:R-:W-:-:S04]  /*06b0*/  DEPBAR.LE SB0, 0x0 ;  /* 0x000080000000791a */ /* 0x000fc80000000000 */
.L_x_13:
[----:B------:R-:W-:Y:S05]  /*06c0*/  WARPSYNC.ALL ;  /* 0x0000000000007948 */ /* 0x000fea0003800000 */
[----:B-----5:R-:W-:Y:S06]  /*06d0*/  BAR.SYNC.DEFER_BLOCKING 0x0 ;  /* 0x0000000000007b1d */ /* 0x020fec0000010000 */
[----:B------:R-:W-:Y:S02]  /*06e0*/  BSSY B1, `(.L_x_14) ;  /* 0x000000b000017945 */ /* 0x000fe40003800000 */
[----:B------:R-:W-:Y:S06]  /*06f0*/  BAR.SYNC.DEFER_BLOCKING 0x0 ;  /* 0x0000000000007b1d */ /* 0x000fec0000010000 */
[----:B------:R1:W-:Y:S01]  /*0700*/  @!P0 STS [R12], RZ ;  /* 0x000000ff0c008388 */ /* 0x0003e20000000800 */
[----:B------:R-:W-:Y:S01]  /*0710*/  NOP ;  /* 0x0000000000007918 */ /* 0x000fe20000000000 */
[----:B------:R-:W-:Y:S05]  /*0720*/  @P2 BRA `(.L_x_15) ;  /* 0x0000000000182947 */ /* 0x000fea0003800000 */
[----:B-123--:R-:W1:Y:S01]  /*0730*/  LDS R0, [UR24+0x8] ;  /* 0x00000818ff007984 */ /* 0x00ee620008000800 */
[----:B------:R-:W2:Y:S01]  /*0740*/  LDC.64 R10, c[0x0][0x218] ;  /* 0x00008600ff0a7b82 */ /* 0x000ea20000000a00 */
[----:B----4-:R-:W-:Y:S02]  /*0750*/  IMAD.MOV.U32 R5, RZ, RZ, 0x70 ;  /* 0x00000070ff057424 */ /* 0x010fe400078e00ff */
[----:B--2---:R2:W-:Y:S03]  /*0760*/  STS.64 [UR24], R10 ;  /* 0x0000000aff007988 */ /* 0x0045e60008000a18 */
[----:B-1----:R-:W-:-:S05]  /*0770*/  LOP3.LUT R0, R0, 0x10, R5, 0xd8, !PT ;  /* 0x0000001000007812 */ /* 0x002fca00078ed805 */
[----:B------:R2:W-:Y:S02]  /*0780*/  STS [UR24+0x8], R0 ;  /* 0x00000800ff007988 */ /* 0x0005e40008000818 */
.L_x_15:
[----:B----4-:R-:W-:Y:S05]  /*0790*/  BSYNC B1 ;  /* 0x0000000000017941 */ /* 0x010fea0003800000 */
.L_x_14:
[----:B------:R-:W-:Y:S04]  /*07a0*/  BSSY B2, `(.L_x_16) ;  /* 0x000000f000027945 */ /* 0x000fe80003800000 */
[----:B------:R-:W-:Y:S04]  /*07b0*/  BSSY B1, `(.L_x_17) ;  /* 0x000000c000017945 */ /* 0x000fe80003800000 */
[----:B------:R-:W-:Y:S05]  /*07c0*/  @P2 BRA `(.L_x_18) ;  /* 0x0000000000282947 */ /* 0x000fea0003800000 */
[----:B-123--:R-:W1:Y:S01]  /*07d0*/  LDS R0, [UR24+0x34] ;  /* 0x00003418ff007984 */ /* 0x00ee620008000800 */
[----:B------:R-:W-:Y:S01]  /*07e0*/  IMAD.MOV.U32 R5, RZ, RZ, 0x1f000000 ;  /* 0x1f000000ff057424 */ /* 0x000fe200078e00ff */
[----:B------:R-:W-:Y:S05]  /*07f0*/  @P2 BREAK B1 ;  /* 0x0000000000012942 */ /* 0x000fea0003800000 */
[----:B-1----:R-:W-:-:S05]  /*0800*/  LOP3.LUT R0, R0, 0xff000000, R5, 0xb8, !PT ;  /* 0xff00000000007812 */ /* 0x002fca00078eb805 */
[----:B------:R1:W-:Y:S01]  /*0810*/  STS [UR24+0x34], R0 ;  /* 0x00003400ff007988 */ /* 0x0003e20008000818 */
[----:B------:R-:W-:Y:S05]  /*0820*/  @P2 BRA `(.L_x_19) ;  /* 0x0000000000182947 */ /* 0x000fea0003800000 */
[----:B------:R-:W2:Y:S01]  /*0830*/  LDS R5, [UR24+0x38] ;  /* 0x00003818ff057984 */ /* 0x000ea20008000800 */
[----:B-1----:R-:W-:-:S05]  /*0840*/  IMAD.MOV.U32 R0, RZ, RZ, 0x7f ;  /* 0x0000007fff007424 */ /* 0x002fca00078e00ff */
[----:B--2---:R-:W-:-:S05]  /*0850*/  LOP3.LUT R0, R5, 0xff, R0, 0xb8, !PT ;  /* 0x000000ff05007812 */ /* 0x004fca00078eb800 */
[----:B------:R4:W-:Y:S02]  /*0860*/  STS [UR24+0x38], R0 ;  /* 0x00003800ff007988 */ /* 0x0009e40008000818 */
.L_x_18:
[----:B------:R-:W-:Y:S05]  /*0870*/  BSYNC B1 ;  /* 0x0000000000017941 */ /* 0x000fea0003800000 */
.L_x_17:
[----:B------:R1:W-:Y:S02]  /*0880*/  @!P2 STS [UR24+0x20], R9 ;  /* 0x00002009ff00a988 */ /* 0x0003e40008000818 */
.L_x_19:
[----:B------:R-:W-:Y:S05]  /*0890*/  BSYNC B2 ;  /* 0x0000000000027941 */ /* 0x000fea0003800000 */
.L_x_16:
[----:B------:R-:W-:Y:S05]  /*08a0*/  WARPSYNC.ALL ;  /* 0x0000000000007948 */ /* 0x000fea0003800000 */
[----:B-1234-:R-:W1:Y:S01]  /*08b0*/  LDC R0, c[0x0][0x22c] ;  /* 0x00008b00ff007b82 */ /* 0x01ee620000000800 */
[----:B------:R-:W-:Y:S01]  /*08c0*/  BSSY B2, `(.L_x_20) ;  /* 0x0000010000027945 */ /* 0x000fe20003800000 */
[----:B-1----:R-:W-:-:S05]  /*08d0*/  VIADD R0, R0, 0xffffffff ;  /* 0xffffffff00007836 */ /* 0x002fca0000000000 */
[----:B------:R1:W-:Y:S01]  /*08e0*/  @!P2 STS [UR24+0x24], R0 ;  /* 0x00002400ff00a988 */ /* 0x0003e20008000818 */
[----:B------:R-:W-:Y:S05]  /*08f0*/  @P2 BRA `(.L_x_21) ;  /* 0x0000000000302947 */ /* 0x000fea0003800000 */
[----:B------:R-:W2:Y:S01]  /*0900*/  LDS R5, [UR24+0x34] ;  /* 0x00003418ff057984 */ /* 0x000ea20008000800 */
[----:B------:R-:W3:Y:S03]  /*0910*/  LDC.64 R10, c[0x0][0x240] ;  /* 0x00009000ff0a7b82 */ /* 0x000ee60000000a00 */
[----:B------:R-:W4:Y:S01]  /*0920*/  LDS R4, [UR24+0x1c] ;  /* 0x00001c18ff047984 */ /* 0x000f220008000800 */
[C---:B---3--:R-:W-:Y:S01]  /*0930*/  SHF.L.U64.HI R8, R10.reuse, 0x1, R11 ;  /* 0x000000010a087819 */ /* 0x048fe2000001020b */
[----:B------:R-:W-:-:S03]  /*0940*/  IMAD.SHL.U32 R7, R10, 0x2, RZ ;  /* 0x000000020a077824 */ /* 0x000fc600078e00ff */
[--C-:B------:R-:W-:Y:S02]  /*0950*/  SHF.R.U32.HI R9, RZ, 0x4, R8.reuse ;  /* 0x00000004ff097819 */ /* 0x100fe40000011608 */
[----:B------:R-:W-:-:S05]  /*0960*/  SHF.R.U64 R7, R7, 0x4, R8 ;  /* 0x0000000407077819 */ /* 0x000fca0000001208 */
[----:B------:R3:W-:Y:S01]  /*0970*/  STS [UR24+0xc], R7 ;  /* 0x00000c07ff007988 */ /* 0x0007e20008000818 */
[----:B--2---:R-:W-:Y:S02]  /*0980*/  LOP3.LUT R5, R5, 0x7, RZ, 0xb8, !PT ;  /* 0x0000000705057812 */ /* 0x004fe400078eb8ff */
[----:B----4-:R-:W-:-:S03]  /*0990*/  LOP3.LUT R4, R4, 0xf, R9, 0xb8, !PT ;  /* 0x0000000f04047812 */ /* 0x010fc600078eb809 */
[----:B------:R3:W-:Y:S04]  /*09a0*/  STS [UR24+0x34], R5 ;  /* 0x00003405ff007988 */ /* 0x0007e80008000818 */
[----:B------:R3:W-:Y:S02]  /*09b0*/  STS [UR24+0x1c], R4 ;  /* 0x00001c04ff007988 */ /* 0x0007e40008000818 */
.L_x_21:
[----:B------:R-:W-:Y:S05]  /*09c0*/  BSYNC B2 ;  /* 0x0000000000027941 */ /* 0x000fea0003800000 */
.L_x_20:
[----:B------:R-:W-:Y:S04]  /*09d0*/  BSSY B3, `(.L_x_22) ;  /* 0x000001a000037945 */ /* 0x000fe80003800000 */
[----:B------:R-:W-:Y:S04]  /*09e0*/  BSSY B2, `(.L_x_23) ;  /* 0x0000015000027945 */ /* 0x000fe80003800000 */
[----:B------:R-:W-:Y:S05]  /*09f0*/  @P2 BRA `(.L_x_24) ;  /* 0x0000000000202947 */ /* 0x000fea0003800000 */
[----:B---3--:R-:W2:Y:S02]  /*0a00*/  LDS R4, [UR24+0x34] ;  /* 0x00003418ff047984 */ /* 0x008ea40008000800 */
[----:B--2---:R-:W-:-:S05]  /*0a10*/  LOP3.LUT R4, R4, 0x38, RZ, 0xb8, !PT ;  /* 0x0000003804047812 */ /* 0x004fca00078eb8ff */
[----:B------:R2:W-:Y:S01]  /*0a20*/  STS [UR24+0x34], R4 ;  /* 0x00003404ff007988 */ /* 0x0005e20008000818 */
[----:B------:R-:W-:Y:S05]  /*0a30*/  @P2 BRA `(.L_x_25) ;  /* 0x0000000000202947 */ /* 0x000fea0003800000 */
[----:B--2---:R-:W2:Y:S01]  /*0a40*/  LDS R4, [UR24+0x8] ;  /* 0x00000818ff047984 */ /* 0x004ea20008000800 */
[----:B------:R-:W-:-:S05]  /*0a50*/  IMAD.MOV.U32 R5, RZ, RZ, 0x780 ;  /* 0x00000780ff057424 */ /* 0x000fca00078e00ff */
[----:B--2---:R-:W-:-:S05]  /*0a60*/  LOP3.LUT R4, R4, 0x300, R5, 0xd8, !PT ;  /* 0x0000030004047812 */ /* 0x004fca00078ed805 */
[----:B------:R2:W-:Y:S02]  /*0a70*/  STS [UR24+0x8], R4 ;  /* 0x00000804ff007988 */ /* 0x0005e40008000818 */
.L_x_24:
[----:B------:R-:W-:Y:S05]  /*0a80*/  @P2 BRA `(.L_x_26) ;  /* 0x0000000000282947 */ /* 0x000fea0003800000 */
[----:B--23--:R-:W2:Y:S02]  /*0a90*/  LDS R4, [UR24+0x8] ;  /* 0x00000818ff047984 */ /* 0x00cea40008000800 */
[----:B--2---:R-:W-:-:S05]  /*0aa0*/  LOP3.LUT R4, R4, 0x1800, RZ, 0xb8, !PT ;  /* 0x0000180004047812 */ /* 0x004fca00078eb8ff */
[----:B------:R3:W-:Y:S02]  /*0ab0*/  STS [UR24+0x8], R4 ;  /* 0x00000804ff007988 */ /* 0x0007e40008000818 */
.L_x_25:
[----:B------:R-:W-:Y:S05]  /*0ac0*/  @P2 BREAK B2 ;  /* 0x0000000000022942 */ /* 0x000fea0003800000 */
[----:B------:R-:W-:Y:S05]  /*0ad0*/  @P2 BRA `(.L_x_27) ;  /* 0x0000000000242947 */ /* 0x000fea0003800000 */
[----:B--23--:R-:W2:Y:S01]  /*0ae0*/  LDS R4, [UR24+0x8] ;  /* 0x00000818ff047984 */ /* 0x00cea20008000800 */
[----:B------:R-:W-:-:S05]  /*0af0*/  IMAD.MOV.U32 R5, RZ, RZ, 0x6000 ;  /* 0x00006000ff057424 */ /* 0x000fca00078e00ff */
[----:B--2---:R-:W-:-:S04]  /*0b00*/  LOP3.LUT R4, R4, 0x4000, R5, 0xd8, !PT ;  /* 0x0000400004047812 */ /* 0x004fc800078ed805 */
[----:B------:R-:W-:-:S05]  /*0b10*/  LOP3.LUT R4, R4, 0x400000, RZ, 0xb8, !PT ;  /* 0x0040000004047812 */ /* 0x000fca00078eb8ff */
[----:B------:R4:W-:Y:S02]  /*0b20*/  STS [UR24+0x8], R4 ;  /* 0x00000804ff007988 */ /* 0x0009e40008000818 */
.L_x_26:
[----:B------:R-:W-:Y:S05]  /*0b30*/  BSYNC B2 ;  /* 0x0000000000027941 */ /* 0x000fea0003800000 */
.L_x_23:
[----:B--234-:R-:W2:Y:S02]  /*0b40*/  @!P2 LDS R4, [UR24+0x8] ;  /* 0x00000818ff04a984 */ /* 0x01cea40008000800 */
[----:B--2---:R-:W-:-:S05]  /*0b50*/  @!P2 LOP3.LUT R4, R4, 0x8000, RZ, 0xb8, !PT ;  /* 0x000080000404a812 */ /* 0x004fca00078eb8ff */
[----:B------:R4:W-:Y:S02]  /*0b60*/  @!P2 STS [UR24+0x8], R4 ;  /* 0x00000804ff00a988 */ /* 0x0009e40008000818 */
.L_x_27:
[----:B------:R-:W-:Y:S05]  /*0b70*/  BSYNC B3 ;  /* 0x0000000000037941 */ /* 0x000fea0003800000 */
.L_x_22:
[----:B------:R-:W-:Y:S05]  /*0b80*/  WARPSYNC.ALL ;  /* 0x0000000000007948 */ /* 0x000fea0003800000 */
[----:B------:R-:W-:-:S04]  /*0b90*/  UIADD3 UR29, UR5, 0x80, URZ ;  /* 0x00000080051d7890 */ /* 0x000fc8000fffe03f */
[----:B------:R-:W-:-:S04]  /*0ba0*/  UIADD3 UR28, UP0, UR29, UR30, URZ ;  /* 0x0000001e1d1c7290 */ /* 0x000fc8000ff1e03f */
[----:B------:R-:W-:Y:S01]  /*0bb0*/  ULEA.HI.X.SX32 UR29, UR29, UR31, 0x1, UP0 ;  /* 0x0000001f1d1d7291 */ /* 0x000fe200080f0e3f */
[----:B------:R-:W-:Y:S11]  /*0bc0*/  @P0 BRA `(.L_x_28) ;  /* 0x0000000000280947 */ /* 0x000ff60003800000 */
[----:B--234-:R-:W2:Y:S01]  /*0bd0*/  S2R R4, SR_LANEID ;  /* 0x0000000000047919 */ /* 0x01cea20000000000 */
[----:B------:R-:W-:Y:S05]  /*0be0*/  WARPSYNC.ALL ;  /* 0x0000000000007948 */ /* 0x000fea0003800000 */
[----:B--2---:R-:W-:-:S05]  /*0bf0*/  IMAD.SHL.U32 R8, R4, 0x4, RZ ;  /* 0x0000000404087824 */ /* 0x004fca00078e00ff */
[----:B------:R-:W2:Y:S01]  /*0c00*/  LDS R7, [R8+UR24] ;  /* 0x0000001808077984 */ /* 0x000ea20008000800 */
[----:B------:R-:W-:-:S05]  /*0c10*/  IADD3 R4, P1, R8, UR28, RZ ;  /* 0x0000001c08047c10 */ /* 0x000fca000ff3e0ff */
[----:B------:R-:W-:-:S05]  /*0c20*/  IMAD.X R5, RZ, RZ, UR29, P1 ;  /* 0x0000001dff057e24 */ /* 0x000fca00088e06ff */
[----:B--2---:R2:W5:Y:S01]  /*0c30*/  ATOMG.E.EXCH.STRONG.GPU PT, RZ, [R4], R7 ;  /* 0x0000000704ff73a8 */ /* 0x00456200041ee100 */
[----:B------:R-:W-:-:S04]  /*0c40*/  DEPBAR {5,4,3,2,1,0} ;  /* 0x0000003f0000791a */ /* 0x000fc80000000000 */
[----:B------:R2:W-:Y:S01]  /*0c50*/  UTMACCTL.IV [UR28] ;  /* 0x000000001c0079b9 */ /* 0x0005e20008000000 */
[----:B------:R-:W-:Y:S01]  /*0c60*/  NOP ;  /* 0x0000000000007918 */ /* 0x000fe20000000000 */
.L_x_28:
[----:B------:R-:W-:Y:S05]  /*0c70*/  @P0 BRA `(.L_x_29) ;  /* 0x00000000000c0947 */ /* 0x000fea0003800000 */
[----:B------:R0:W-:Y:S01]  /*0c80*/  UTMACMDFLUSH ;  /* 0x00000000000079b7 */ /* 0x0001e20000000000 */
[----:B------:R-:W-:Y:S05]  /*0c90*/  @P0 BRA `(.L_x_29) ;  /* 0x0000000000040947 */ /* 0x000fea0003800000 */
[----:B------:R-:W-:-:S04]  /*0ca0*/  DEPBAR.LE SB0, 0x0 ;  /* 0x000080000000791a */ /* 0x000fc80000000000 */
.L_x_29:
[----:B------:R-:W-:Y:S05]  /*0cb0*/  WARPSYNC.ALL ;  /* 0x0000000000007948 */ /* 0x000fea0003800000 */
[----:B-----5:R-:W-:Y:S06]  /*0cc0*/  BAR.SYNC.DEFER_BLOCKING 0x0 ;  /* 0x0000000000007b1d */ /* 0x020fec0000010000 */
[----:B------:R-:W-:Y:S02]  /*0cd0*/  BSSY B3, `(.L_x_30) ;  /* 0x000000b000037945 */ /* 0x000fe40003800000 */
[----:B------:R-:W-:Y:S06]  /*0ce0*/  BAR.SYNC.DEFER_BLOCKING 0x0 ;  /* 0x0000000000007b1d */ /* 0x000fec0000010000 */
[----:B------:R1:W-:Y:S01]  /*0cf0*/  @!P0 STS [R12], RZ ;  /* 0x000000ff0c008388 */ /* 0x0003e20000000800 */
[----:B------:R-:W-:Y:S01]  /*0d00*/  NOP ;  /* 0x0000000000007918 */ /* 0x000fe20000000000 */
[----:B------:R-:W-:Y:S05]  /*0d10*/  @P2 BRA `(.L_x_31) ;  /* 0x0000000000182947 */ /* 0x000fea0003800000 */
[----:B--234-:R-:W2:Y:S01]  /*0d20*/  LDS R4, [UR24+0x8] ;  /* 0x00000818ff047984 */ /* 0x01cea20008000800 */
[----:B------:R-:W3:Y:S01]  /*0d30*/  LDC.64 R8, c[0x0][0x220] ;  /* 0x00008800ff087b82 */ /* 0x000ee20000000a00 */
[----:B------:R-:W-:Y:S02]  /*0d40*/  IMAD.MOV.U32 R5, RZ, RZ, 0x70 ;  /* 0x00000070ff057424 */ /* 0x000fe400078e00ff */
[----:B---3--:R3:W-:Y:S03]  /*0d50*/  STS.64 [UR24], R8 ;  /* 0x00000008ff007988 */ /* 0x0087e60008000a18 */
[----:B--2---:R-:W-:-:S05]  /*0d60*/  LOP3.LUT R4, R4, 0x10, R5, 0xd8, !PT ;  /* 0x0000001004047812 */ /* 0x004fca00078ed805 */
[----:B------:R3:W-:Y:S02]  /*0d70*/  STS [UR24+0x8], R4 ;  /* 0x00000804ff007988 */ /* 0x0007e40008000818 */
.L_x_31:
[----:B--2---:R-:W-:Y:S05]  /*0d80*/  BSYNC B3 ;  /* 0x0000000000037941 */ /* 0x004fea0003800000 */
.L_x_30:
[----:B------:R-:W-:Y:S04]  /*0d90*/  BSSY B4, `(.L_x_32) ;  /* 0x0000011000047945 */ /* 0x000fe80003800000 */
[----:B------:R-:W-:Y:S04]  /*0da0*/  BSSY B3, `(.L_x_33) ;  /* 0x000000e000037945 */ /* 0x000fe80003800000 */
[----:B------:R-:W-:Y:S05]  /*0db0*/  @P2 BRA `(.L_x_34) ;  /* 0x0000000000242947 */ /* 0x000fea0003800000 */
[----:B---34-:R-:W2:Y:S01]  /*0dc0*/  LDS R4, [UR24+0x34] ;  /* 0x00003418ff047984 */ /* 0x018ea20008000800 */
[----:B------:R-:W-:-:S05]  /*0dd0*/  IMAD.MOV.U32 R5, RZ, RZ, 0x3f000000 ;  /* 0x3f000000ff057424 */ /* 0x000fca00078e00ff */
[----:B--2---:R-:W-:-:S05]  /*0de0*/  LOP3.LUT R4, R4, 0xff000000, R5, 0xb8, !PT ;  /* 0xff00000004047812 */ /* 0x004fca00078eb805 */
[----:B------:R2:W-:Y:S01]  /*0df0*/  STS [UR24+0x34], R4 ;  /* 0x00003404ff007988 */ /* 0x0005e20008000818 */
[----:B------:R-:W-:Y:S05]  /*0e00*/  @P2 BRA `(.L_x_35) ;  /* 0x00000000001c2947 */ /* 0x000fea0003800000 */
[----:B--2---:R-:W2:Y:S01]  /*0e10*/  LDS R4, [UR24+0x38] ;  /* 0x00003818ff047984 */ /* 0x004ea20008000800 */
[----:B------:R-:W-:-:S05]  /*0e20*/  IMAD.MOV.U32 R5, RZ, RZ, 0xff ;  /* 0x000000ffff057424 */ /* 0x000fca00078e00ff */
[----:B--2---:R-:W-:-:S05]  /*0e30*/  LOP3.LUT R4, R4, 0xff, R5, 0xb8, !PT ;  /* 0x000000ff04047812 */ /* 0x004fca00078eb805 */
[----:B------:R2:W-:Y:S02]  /*0e40*/  STS [UR24+0x38], R4 ;  /* 0x00003804ff007988 */ /* 0x0005e40008000818 */
.L_x_34:
[----:B------:R-:W-:Y:S05]  /*0e50*/  @P2 BREAK B3 ;  /* 0x0000000000032942 */ /* 0x000fea0003800000 */
[----:B------:R-:W-:Y:S05]  /*0e60*/  @P2 BRA `(.L_x_36) ;  /* 0x00000000000c2947 */ /* 0x000fea0003800000 */
[----:B------:R1:W-:Y:S02]  /*0e70*/  STS [UR24+0x20], R0 ;  /* 0x00002000ff007988 */ /* 0x0003e40008000818 */
.L_x_35:
[----:B------:R-:W-:Y:S05]  /*0e80*/  BSYNC B3 ;  /* 0x0000000000037941 */ /* 0x000fea0003800000 */
.L_x_33:
[----:B------:R1:W-:Y:S02]  /*0e90*/  @!P2 STS [UR24+0x24], R6 ;  /* 0x00002406ff00a988 */ /* 0x0003e40008000818 */
.L_x_36:
[----:B------:R-:W-:Y:S05]  /*0ea0*/  BSYNC B4 ;  /* 0x0000000000047941 */ /* 0x000fea0003800000 */
.L_x_32:
[----:B------:R-:W-:Y:S05]  /*0eb0*/  WARPSYNC.ALL ;  /* 0x0000000000007948 */ /* 0x000fea0003800000 */
[----:B------:R-:W-:Y:S04]  /*0ec0*/  BSSY B4, `(.L_x_37) ;  /* 0x000000e000047945 */ /* 0x000fe80003800000 */
[----:B------:R-:W-:Y:S05]  /*0ed0*/  @P2 BRA `(.L_x_38) ;  /* 0x0000000000302947 */ /* 0x000fea0003800000 */
[----:B--234-:R-:W2:Y:S01]  /*0ee0*/  LDS R4, [UR24+0x34] ;  /* 0x00003418ff047984 */ /* 0x01cea20008000800 */
[----:B------:R-:W3:Y:S03]  /*0ef0*/  LDC.64 R8, c[0x0][0x248] ;  /* 0x00009200ff087b82 */ /* 0x000ee60000000a00 */
[----:B-1----:R-:W1:Y:S01]  /*0f00*/  LDS R0, [UR24+0x1c] ;  /* 0x00001c18ff007984 */ /* 0x002e620008000800 */
[C---:B---3--:R-:W-:Y:S01]  /*0f10*/  SHF.L.U64.HI R6, R8.reuse, 0x1, R9 ;  /* 0x0000000108067819 */ /* 0x048fe20000010209 */
[----:B------:R-:W-:-:S03]  /*0f20*/  IMAD.SHL.U32 R5, R8, 0x2, RZ ;  /* 0x0000000208057824 */ /* 0x000fc600078e00ff */
[--C-:B------:R-:W-:Y:S02]  /*0f30*/  SHF.R.U32.HI R7, RZ, 0x4, R6.reuse ;  /* 0x00000004ff077819 */ /* 0x100fe40000011606 */
[----:B------:R-:W-:-:S05]  /*0f40*/  SHF.R.U64 R5, R5, 0x4, R6 ;  /* 0x0000000405057819 */ /* 0x000fca0000001206 */
[----:B------:R3:W-:Y:S01]  /*0f50*/  STS [UR24+0xc], R5 ;  /* 0x00000c05ff007988 */ /* 0x0007e20008000818 */
[----:B--2---:R-:W-:Y:S02]  /*0f60*/  LOP3.LUT R4, R4, 0x7, RZ, 0xb8, !PT ;  /* 0x0000000704047812 */ /* 0x004fe400078eb8ff */
[----:B-1----:R-:W-:-:S03]  /*0f70*/  LOP3.LUT R0, R0, 0xf, R7, 0xb8, !PT ;  /* 0x0000000f00007812 */ /* 0x002fc600078eb807 */
[----:B------:R3:W-:Y:S04]  /*0f80*/  STS [UR24+0x34], R4 ;  /* 0x00003404ff007988 */ /* 0x0007e80008000818 */
[----:B------:R3:W-:Y:S02]  /*0f90*/  STS [UR24+0x1c], R0 ;  /* 0x00001c00ff007988 */ /* 0x0007e40008000818 */
.L_x_38:
[----:B------:R-:W-:Y:S05]  /*0fa0*/  BSYNC B4 ;  /* 0x0000000000047941 */ /* 0x000fea0003800000 */
.L_x_37:
[----:B------:R-:W-:Y:S04]  /*0fb0*/  BSSY B4, `(.L_x_39) ;  /* 0x000001a000047945 */ /* 0x000fe80003800000 */
[----:B------:R-:W-:Y:S04]  /*0fc0*/  BSSY B5, `(.L_x_40) ;  /* 0x0000015000057945 */ /* 0x000fe80003800000 */
[----:B------:R-:W-:Y:S05]  /*0fd0*/  @P2 BRA `(.L_x_41) ;  /* 0x0000000000202947 */ /* 0x000fea0003800000 */
[----:B-1-3--:R-:W1:Y:S02]  /*0fe0*/  LDS R0, [UR24+0x34] ;  /* 0x00003418ff007984 */ /* 0x00ae640008000800 */
[----:B-1----:R-:W-:-:S05]  /*0ff0*/  LOP3.LUT R0, R0, 0x38, RZ, 0xb8, !PT ;  /* 0x0000003800007812 */ /* 0x002fca00078eb8ff */
[----:B------:R1:W-:Y:S01]  /*1000*/  STS [UR24+0x34], R0 ;  /* 0x00003400ff007988 */ /* 0x0003e20008000818 */
[----:B------:R-:W-:Y:S05]  /*1010*/  @P2 BRA `(.L_x_42) ;  /* 0x0000000000202947 */ /* 0x000fea0003800000 */
[----:B-1----:R-:W1:Y:S01]  /*1020*/  LDS R0, [UR24+0x8] ;  /* 0x00000818ff007984 */ /* 0x002e620008000800 */
[----:B------:R-:W-:-:S05]  /*1030*/  IMAD.MOV.U32 R5, RZ, RZ, 0x780 ;  /* 0x00000780ff057424 */ /* 0x000fca00078e00ff */
[----:B-1----:R-:W-:-:S05]  /*1040*/  LOP3.LUT R0, R0, 0x300, R5, 0xd8, !PT ;  /* 0x0000030000007812 */ /* 0x002fca00078ed805 */
[----:B------:R1:W-:Y:S02]  /*1050*/  STS [UR24+0x8], R0 ;  /* 0x00000800ff007988 */ /* 0x0003e40008000818 */
.L_x_41:
[----:B------:R-:W-:Y:S05]  /*1060*/  @P2 BRA `(.L_x_43) ;  /* 0x0000000000282947 */ /* 0x000fea0003800000 */
[----:B-1-3--:R-:W1:Y:S02]  /*1070*/  LDS R0, [UR24+0x8] ;  /* 0x00000818ff007984 */ /* 0x00ae640008000800 */
[----:B-1----:R-:W-:-:S05]  /*1080*/  LOP3.LUT R0, R0, 0x1800, RZ, 0xb8, !PT ;  /* 0x0000180000007812 */ /* 0x002fca00078eb8ff */
[----:B------:R3:W-:Y:S02]  /*1090*/  STS [UR24+0x8], R0 ;  /* 0x00000800ff007988 */ /* 0x0007e40008000818 */
.L_x_42:
[----:B------:R-:W-:Y:S05]  /*10a0*/  @P2 BREAK B5 ;  /* 0x0000000000052942 */ /* 0x000fea0003800000 */
[----:B------:R-:W-:Y:S05]  /*10b0*/  @P2 BRA `(.L_x_44) ;  /* 0x0000000000242947 */ /* 0x000fea0003800000 */
[----:B-1-3--:R-:W1:Y:S01]  /*10c0*/  LDS R0, [UR24+0x8] ;  /* 0x00000818ff007984 */ /* 0x00ae620008000800 */
[----:B------:R-:W-:-:S05]  /*10d0*/  IMAD.MOV.U32 R5, RZ, RZ, 0x6000 ;  /* 0x00006000ff057424 */ /* 0x000fca00078e00ff */
[----:B-1----:R-:W-:-:S04]  /*10e0*/  LOP3.LUT R0, R0, 0x6000, R5, 0xd8, !PT ;  /* 0x0000600000007812 */ /* 0x002fc800078ed805 */
[----:B------:R-:W-:-:S05]  /*10f0*/  LOP3.LUT R0, R0, 0x400000, RZ, 0xb8, !PT ;  /* 0x0040000000007812 */ /* 0x000fca00078eb8ff */
[----:B------:R1:W-:Y:S02]  /*1100*/  STS [UR24+0x8], R0 ;  /* 0x00000800ff007988 */ /* 0x0003e40008000818 */
.L_x_43:
[----:B------:R-:W-:Y:S05]  /*1110*/  BSYNC B5 ;  /* 0x0000000000057941 */ /* 0x000fea0003800000 */
.L_x_40:
[----:B-1-3--:R-:W1:Y:S02]  /*1120*/  @!P2 LDS R0, [UR24+0x8] ;  /* 0x00000818ff00a984 */ /* 0x00ae640008000800 */
[----:B-1----:R-:W-:-:S05]  /*1130*/  @!P2 LOP3.LUT R0, R0, 0x8000, RZ, 0xb8, !PT ;  /* 0x000080000000a812 */ /* 0x002fca00078eb8ff */
[----:B------:R1:W-:Y:S02]  /*1140*/  @!P2 STS [UR24+0x8], R0 ;  /* 0x00000800ff00a988 */ /* 0x0003e40008000818 */
.L_x_44:
[----:B------:R-:W-:Y:S05]  /*1150*/  BSYNC B4 ;  /* 0x0000000000047941 */ /* 0x000fea0003800000 */
.L_x_39:
[----:B------:R-:W-:Y:S05]  /*1160*/  WARPSYNC.ALL ;  /* 0x0000000000007948 */ /* 0x000fea0003800000 */
[----:B------:R1:W-:Y:S01]  /*1170*/  STL [R1], RZ ;  /* 0x000000ff01007387 */ /* 0x0003e20000100800 */
[----:B------:R-:W-:Y:S01]  /*1180*/  UIADD3 UR5, UR5, 0x100, URZ ;  /* 0x0000010005057890 */ /* 0x000fe2000fffe03f */
[----:B------:R-:W-:Y:S02]  /*1190*/  ISETP.GE.AND P1, PT, R13, 0x1, PT ;  /* 0x000000010d00780c */ /* 0x000fe40003f26270 */
[----:B------:R-:W-:Y:S01]  /*11a0*/  CS2R R152, SRZ ;  /* 0x0000000000987805 */ /* 0x000fe2000001ff00 */
[----:B------:R1:W-:Y:S01]  /*11b0*/  STL [R1+0x4], RZ ;  /* 0x000004ff01007387 */ /* 0x0003e20000100800 */
[----:B------:R-:W-:Y:S01]  /*11c0*/  UIADD3 UR30, UP0, UR5, UR30, URZ ;  /* 0x0000001e051e7290 */ /* 0x000fe2000ff1e03f */
[----:B------:R-:W-:-:S02]  /*11d0*/  CS2R R154, SRZ ;  /* 0x00000000009a7805 */ /* 0x000fc4000001ff00 */
[----:B------:R-:W-:Y:S01]  /*11e0*/  CS2R R156, SRZ ;  /* 0x00000000009c7805 */ /* 0x000fe2000001ff00 */
[----:B------:R1:W-:Y:S01]  /*11f0*/  STL [R1+0x8], RZ ;  /* 0x000008ff01007387 */ /* 0x0003e20000100800 */
[----:B------:R-:W-:Y:S01]  /*1200*/  ULEA.HI.X.SX32 UR31, UR5, UR31, 0x1, UP0 ;  /* 0x0000001f051f7291 */ /* 0x000fe200080f0e3f */
[----:B------:R-:W-:Y:S02]  /*1210*/  CS2R R158, SRZ ;  /* 0x00000000009e7805 */ /* 0x000fe4000001ff00 */
[----:B------:R-:W-:Y:S01]  /*1220*/  CS2R R160, SRZ ;  /* 0x0000000000a07805 */ /* 0x000fe2000001ff00 */
[----:B------:R1:W-:Y:S01]  /*1230*/  STL [R1+0xc], RZ ;  /* 0x00000cff01007387 */ /* 0x0003e20000100800 */
[----:B------:R-:W-:Y:S02]  /*1240*/  CS2R R162, SRZ ;  /* 0x0000000000a27805 */ /* 0x000fe4000001ff00 */
[----:B------:R-:W-:Y:S02]  /*1250*/  CS2R R164, SRZ ;  /* 0x0000000000a47805 */ /* 0x000fe4000001ff00 */
[----:B------:R-:W-:Y:S01]  /*1260*/  CS2R R166, SRZ ;  /* 0x0000000000a67805 */ /* 0x000fe2000001ff00 */
[----:B------:R1:W-:Y:S01]  /*1270*/  STL [R1+0x10], RZ ;  /* 0x000010ff01007387 */ /* 0x0003e20000100800 */
[----:B------:R-:W-:-:S02]  /*1280*/  CS2R R168, SRZ ;  /* 0x0000000000a87805 */ /* 0x000fc4000001ff00 */
        /* <DEDUP_REMOVED lines=96> */
[----:B------:R-:W-:Y:S01]  /*1890*/  CS2R R58, SRZ ;  /* 0x00000000003a7805 */ /* 0x000fe2000001ff00 */
[----:B------:R1:W-:Y:S04]  /*18a0*/  STL [R1+0x74], RZ ;  /* 0x000074ff01007387 */ /* 0x0003e80000100800 */
        /* <DEDUP_REMOVED lines=33> */
[----:B------:R1:W-:Y:S01]  /*1ac0*/  STL [R1+0xfc], RZ ;  /* 0x0000fcff01007387 */ /* 0x0003e20000100800 */
[----:B------:R-:W-:Y:S05]  /*1ad0*/  @P0 BRA `(.L_x_45) ;  /* 0x0000000000280947 */ /* 0x000fea0003800000 */
[----:B-1-3--:R-:W1:Y:S01]  /*1ae0*/  S2R R0, SR_LANEID ;  /* 0x0000000000007919 */ /* 0x00ae620000000000 */
[----:B------:R-:W-:Y:S05]  /*1af0*/  WARPSYNC.ALL ;  /* 0x0000000000007948 */ /* 0x000fea0003800000 */
[----:B-1----:R-:W-:-:S05]  /*1b00*/  IMAD.SHL.U32 R0, R0, 0x4, RZ ;  /* 0x0000000400007824 */ /* 0x002fca00078e00ff */
[----:B------:R-:W1:Y:S01]  /*1b10*/  LDS R7, [R0+UR24] ;  /* 0x0000001800077984 */ /* 0x000e620008000800 */
[----:B--2-4-:R-:W-:-:S05]  /*1b20*/  IADD3 R4, P3, R0, UR30, RZ ;  /* 0x0000001e00047c10 */ /* 0x014fca000ff7e0ff */
[----:B------:R-:W-:-:S05]  /*1b30*/  IMAD.X R5, RZ, RZ, UR31, P3 ;  /* 0x0000001fff057e24 */ /* 0x000fca00098e06ff */
[----:B-1----:R1:W5:Y:S01]  /*1b40*/  ATOMG.E.EXCH.STRONG.GPU PT, RZ, [R4], R7 ;  /* 0x0000000704ff73a8 */ /* 0x00236200041ee100 */
[----:B------:R-:W-:-:S04]  /*1b50*/  DEPBAR {5,4,3,2,1,0} ;  /* 0x0000003f0000791a */ /* 0x000fc80000000000 */
[----:B------:R1:W-:Y:S01]  /*1b60*/  UTMACCTL.IV [UR30] ;  /* 0x000000001e0079b9 */ /* 0x0003e20008000000 */
[----:B------:R-:W-:Y:S01]  /*1b70*/  NOP ;  /* 0x0000000000007918 */ /* 0x000fe20000000000 */
.L_x_45:
[----:B------:R-:W-:Y:S05]  /*1b80*/  @P0 BRA `(.L_x_46) ;  /* 0x00000000000c0947 */ /* 0x000fea0003800000 */
[----:B------:R0:W-:Y:S01]  /*1b90*/  UTMACMDFLUSH ;  /* 0x00000000000079b7 */ /* 0x0001e20000000000 */
[----:B------:R-:W-:Y:S05]  /*1ba0*/  @P0 BRA `(.L_x_46) ;  /* 0x0000000000040947 */ /* 0x000fea0003800000 */
[----:B------:R-:W-:-:S04]  /*1bb0*/  DEPBAR.LE SB0, 0x0 ;  /* 0x000080000000791a */ /* 0x000fc80000000000 */
.L_x_46:
[----:B------:R-:W-:Y:S05]  /*1bc0*/  WARPSYNC.ALL ;  /* 0x0000000000007948 */ /* 0x000fea0003800000 */
[----:B-----5:R-:W-:Y:S01]  /*1bd0*/  BAR.SYNC.DEFER_BLOCKING 0x0 ;  /* 0x0000000000007b1d */ /* 0x020fe20000010000 */
[----:B------:R-:W-:Y:S01]  /*1be0*/  USHF.L.U32 UR15, UR25, 0x7, URZ ;  /* 0x00000007190f7899 */ /* 0x000fe2000800063f */
[----:B------:R-:W-:Y:S01]  /*1bf0*/  CS2R R60, SRZ ;  /* 0x00000000003c7805 */ /* 0x000fe2000001ff00 */
[----:B------:R-:W-:Y:S01]  /*1c00*/  USHF.L.U32 UR11, UR36, 0x8, URZ ;  /* 0x00000008240b7899 */ /* 0x000fe2000800063f */
[----:B------:R-:W-:Y:S02]  /*1c10*/  CS2R R62, SRZ ;  /* 0x00000000003e7805 */ /* 0x000fe4000001ff00 */
[----:B------:R-:W-:Y:S01]  /*1c20*/  CS2R R64, SRZ ;  /* 0x0000000000407805 */ /* 0x000fe2000001ff00 */
[----:B------:R-:W-:Y:S01]  /*1c30*/  VOTEU.ALL UP0, P2 ;  /* 0x00000000003f7886 */ /* 0x000fe20001000000 */
[----:B------:R-:W-:Y:S01]  /*1c40*/  UMOV UR6, 0x1 ;  /* 0x0000000100067882 */ /* 0x000fe20000000000 */
[----:B------:R-:W-:Y:S01]  /*1c50*/  VOTEU.ALL UP1, P2 ;  /* 0x00000000003f7886 */ /* 0x000fe20001020000 */
[----:B------:R-:W-:-:S02]  /*1c60*/  CS2R R66, SRZ ;  /* 0x0000000000427805 */ /* 0x000fc4000001ff00 */
[----:B------:R-:W-:Y:S01]  /*1c70*/  CS2R R68, SRZ ;  /* 0x0000000000447805 */ /* 0x000fe2000001ff00 */
[----:B------:R-:W-:-:S04]  /*1c80*/  @!UP0 UIADD3 UR8, -UR6, 0x100000, URZ ;  /* 0x0010000006088890 */ /* 0x000fc8000fffe13f */
[----:B------:R-:W-:Y:S02]  /*1c90*/  @!UP0 USHF.L.U32 UR9, UR8, 0xb, URZ ;  /* 0x0000000b08098899 */ /* 0x000fe4000800063f */
[----:B------:R-:W-:Y:S01]  /*1ca0*/  @!UP0 USHF.L.U32 UR8, UR8, 0x1, URZ ;  /* 0x0000000108088899 */ /* 0x000fe2000800063f */
[----:B------:R-:W-:Y:S01]  /*1cb0*/  CS2R R70, SRZ ;  /* 0x0000000000467805 */ /* 0x000fe2000001ff00 */
[----:B------:R-:W-:-:S04]  /*1cc0*/  @!UP0 UIADD3 UR6, -UR6, 0x100000, URZ ;  /* 0x0010000006068890 */ /* 0x000fc8000fffe13f */
[----:B------:R-:W-:Y:S02]  /*1cd0*/  @!UP0 USHF.L.U32 UR7, UR6, 0xb, URZ ;  /* 0x0000000b06078899 */ /* 0x000fe4000800063f */
[----:B------:R-:W-:Y:S01]  /*1ce0*/  @!UP0 USHF.L.U32 UR6, UR6, 0x1, URZ ;  /* 0x0000000106068899 */ /* 0x000fe2000800063f */
[----:B------:R-:W-:Y:S01]  /*1cf0*/  CS2R R72, SRZ ;  /* 0x0000000000487805 */ /* 0x000fe2000001ff00 */
[----:B------:R-:W-:Y:S01]  /*1d00*/  VOTEU.ALL UP0, P2 ;  /* 0x00000000003f7886 */ /* 0x000fe20001000000 */
[----:B------:R-:W-:Y:S02]  /*1d10*/  CS2R R74, SRZ ;  /* 0x00000000004a7805 */ /* 0x000fe4000001ff00 */
[----:B------:R-:W-:Y:S02]  /*1d20*/  CS2R R76, SRZ ;  /* 0x00000000004c7805 */ /* 0x000fe4000001ff00 */
[----:B------:R-:W-:Y:S02]  /*1d30*/  CS2R R78, SRZ ;  /* 0x00000000004e7805 */ /* 0x000fe4000001ff00 */
[----:B------:R-:W-:-:S02]  /*1d40*/  CS2R R80, SRZ ;  /* 0x0000000000507805 */ /* 0x000fc4000001ff00 */
[----:B------:R-:W-:Y:S02]  /*1d50*/  CS2R R82, SRZ ;  /* 0x0000000000527805 */ /* 0x000fe4000001ff00 */
[----:B------:R-:W-:Y:S02]  /*1d60*/  CS2R R84, SRZ ;  /* 0x0000000000547805 */ /* 0x000fe4000001ff00 */
[----:B------:R-:W-:Y:S01]  /*1d70*/  CS2R R86, SRZ ;  /* 0x0000000000567805 */ /* 0x000fe2000001ff00 */
[----:B------:R-:W2:Y:S02]  /*1d80*/  FENCE.VIEW.ASYNC.S ;  /* 0x00000000000073c6 */ /* 0x000ea40000000000 */
[----:B--2---:R2:W3:Y:S02]  /*1d90*/  @!UP0 SYNCS.EXCH.64 URZ, [UR24+0xc000], UR8 ;  /* 0x00c00008183f85b2 */ /* 0x0044e40008000100 */
[----:B---3--:R-:W-:Y:S06]  /*1da0*/  BAR.SYNC.DEFER_BLOCKING 0x0 ;  /* 0x0000000000007b1d */ /* 0x008fec0000010000 */
[----:B------:R2:W3:Y:S01]  /*1db0*/  @!UP1 SYNCS.EXCH.64 URZ, [UR24+0xc008], UR6 ;  /* 0x00c00806183f95b2 */ /* 0x0004e20008000100 */
[----:B------:R-:W-:Y:S05]  /*1dc0*/  @!P1 BRA `(.L_x_47) ;  /* 0x0000001400f09947 */ /* 0x000fea0003800000 */
[----:B------:R1:W-:Y:S01]  /*1dd0*/  STL [R1], RZ ;  /* 0x000000ff01007387 */ /* 0x0003e20000100800 */
[----:B------:R-:W-:Y:S02]  /*1de0*/  CS2R R152, SRZ ;  /* 0x0000000000987805 */ /* 0x000fe4000001ff00 */
        /* <DEDUP_REMOVED lines=127> */
[----:B------:R-:W-:Y:S01]  /*25e0*/  UMOV UR5, URZ ;  /* 0x0000003f00057c82 */ /* 0x000fe20008000000 */
[----:B------:R-:W-:-:S02]  /*25f0*/  UMOV UR10, URZ ;  /* 0x0000003f000a7c82 */ /* 0x000fc40008000000 */
        /* <DEDUP_REMOVED lines=30> */
[----:B------:R1:W-:Y:S02]  /*27e0*/  STL [R1+0xfc], RZ ;  /* 0x0000fcff01007387 */ /* 0x0003e40000100800 */
.L_x_49:
[----:B---3--:R-:W-:Y:S01]  /*27f0*/  BAR.SYNC.DEFER_BLOCKING 0x0 ;  /* 0x0000000000007b1d */ /* 0x008fe20000010000 */
[----:B------:R-:W-:Y:S01]  /*2800*/  ULEA UR18, UR5, UR24, 0x3 ;  /* 0x0000001805127291 */ /* 0x000fe2000f8e183f */
[----:B-1----:R-:W-:Y:S01]  /*2810*/  @!P2 IMAD.MOV.U32 R0, RZ, RZ, 0x6000 ;  /* 0x00006000ff00a424 */ /* 0x002fe200078e00ff */
[----:B------:R-:W-:Y:S01]  /*2820*/  ELECT P0, URZ, PT ;  /* 0x00000000003f782f */ /* 0x000fe20003800000 */
[----:B--2---:R-:W-:-:S03]  /*2830*/  ULEA UR8, UR5, UR24, 0xe ;  /* 0x0000001805087291 */ /* 0x004fc6000f8e703f */
[----:B------:R-:W-:Y:S02]  /*2840*/  ISETP.LT.U32.AND P0, PT, R2, 0x20, P0 ;  /* 0x000000200200780c */ /* 0x000fe40000701070 */
[----:B------:R-:W-:Y:S01]  /*2850*/  ELECT P1, URZ, PT ;  /* 0x00000000003f782f */ /* 0x000fe20003820000 */
[----:B------:R-:W-:-:S03]  /*2860*/  ULEA UR12, UR5, UR24, 0xd ;  /* 0x00000018050c7291 */ /* 0x000fc6000f8e683f */
[----:B------:R-:W-:Y:S01]  /*2870*/  ISETP.LT.U32.AND P1, PT, R2, 0x20, P1 ;  /* 0x000000200200780c */ /* 0x000fe20000f21070 */
[----:B------:R-:W-:Y:S01]  /*2880*/  UMOV UR14, UR10 ;  /* 0x0000000a000e7c82 */ /* 0x000fe20008000000 */
[----:B------:R-:W-:-:S05]  /*2890*/  UIADD3 UR12, UR12, 0x8000, URZ ;  /* 0x000080000c0c7890 */ /* 0x000fca000fffe03f */
[----:B------:R-:W-:Y:S01]  /*28a0*/  VOTEU.ANY UP0, P0 ;  /* 0x00000000003f7886 */ /* 0x000fe20000000100 */
[----:B------:R-:W-:Y:S01]  /*28b0*/  VOTEU.ANY UP2, P0 ;  /* 0x00000000003f7886 */ /* 0x000fe20000040100 */
[----:B------:R1:W-:Y:S01]  /*28c0*/  @!P2 SYNCS.ARRIVE.TRANS64 RZ, [UR18+0xc000], R0 ;  /* 0x00c00000ffffa9a7 */ /* 0x0003e20008000012 */
[----:B------:R2:W-:Y:S06]  /*28d0*/  MEMBAR.ALL.CTA ;  /* 0x0000000000007992 */ /* 0x0005ec0000008000 */
[----:B--2---:R-:W2:Y:S01]  /*28e0*/  FENCE.VIEW.ASYNC.S ;  /* 0x00000000000073c6 */ /* 0x004ea20000000000 */
[----:B------:R-:W-:Y:S01]  /*28f0*/  @UP0 UIADD3 UR9, UR18, 0xc000, URZ ;  /* 0x0000c00012090890 */ /* 0x000fe2000fffe03f */
[----:B------:R-:W-:Y:S01]  /*2900*/  @UP0 UMOV UR6, UR26 ;  /* 0x0000001a00060c82 */ /* 0x000fe20008000000 */
[----:B------:R-:W-:Y:S01]  /*2910*/  @UP0 UMOV UR7, UR27 ;  /* 0x0000001b00070c82 */ /* 0x000fe20008000000 */
[----:B--2---:R-:W-:Y:S01]  /*2920*/  VOTEU.ANY UP1, P1 ;  /* 0x00000000003f7886 */ /* 0x004fe20000820100 */
[----:B------:R-:W-:Y:S01]  /*2930*/  VOTEU.ANY UP3, P1 ;  /* 0x00000000003f7886 */ /* 0x000fe20000860100 */
[----:B-1----:R-:W-:-:S03]  /*2940*/  IMAD.U32 R0, RZ, RZ, UR4 ;  /* 0x00000004ff007e24 */ /* 0x002fc6000f8e00ff */
[----:B------:R-:W-:Y:S01]  /*2950*/  @UP1 UIADD3 UR13, UR18, 0xc000, URZ ;  /* 0x0000c000120d1890 */ /* 0x000fe2000fffe03f */
[----:B------:R-:W-:Y:S01]  /*2960*/  @UP1 UMOV UR16, UR28 ;  /* 0x0000001c00101c82 */ /* 0x000fe20008000000 */
[----:B------:R-:W-:Y:S01]  /*2970*/  @UP1 UMOV UR17, UR29 ;  /* 0x0000001d00111c82 */ /* 0x000fe20008000000 */
[----:B------:R-:W-:Y:S01]  /*2980*/  SHF.L.U32 R0, R0, 0x1f, RZ ;  /* 0x0000001f00007819 */ /* 0x000fe200000006ff */
[----:B------:R-:W-:Y:S06]  /*2990*/  BAR.SYNC.DEFER_BLOCKING 0x0 ;  /* 0x0000000000007b1d */ /* 0x000fec0000010000 */
[----:B------:R1:W-:Y:S02]  /*29a0*/  @UP2 UTMALDG.2D [UR8], [UR6] ;  /* 0x00000008060025b4 */ /* 0x0003e40008008000 */
[----:B------:R-:W-:Y:S06]  /*29b0*/  BAR.SYNC.DEFER_BLOCKING 0x0 ;  /* 0x0000000000007b1d */ /* 0x000fec0000010000 */
[----:B------:R1:W-:Y:S02]  /*29c0*/  @UP3 UTMALDG.2D [UR12], [UR16] ;  /* 0x0000000c100035b4 */ /* 0x0003e40008008000 */
[----:B------:R-:W-:Y:S06]  /*29d0*/  BAR.SYNC.DEFER_BLOCKING 0x0 ;  /* 0x0000000000007b1d */ /* 0x000fec0000010000 */
[----:B------:R-:W2:Y:S02]  /*29e0*/  SYNCS.PHASECHK.TRANS64.TRYWAIT P0, [UR18+0xc000], R0 ;  /* 0x00c00000ff0075a7 */ /* 0x000ea40008000152 */
[----:B-12---:R-:W-:Y:S05]  /*29f0*/  @!P0 BRA `(.L_x_48) ;  /* 0x0000001c00288947 */ /* 0x006fea0003800000 */
.L_x_50:
[----:B------:R-:W-:Y:S01]  /*2a00*/  STL.64 [R1+0x1f8], R86 ;  /* 0x0001f85601007387 */ /* 0x000fe20000100a00 */
[----:B------:R-:W-:Y:S01]  /*2a10*/  USHF.R.U32.HI UR16, URZ, 0x4, UR8 ;  /* 0x000000043f107899 */ /* 0x000fe20008011608 */
[----:B------:R-:W1:Y:S02]  /*2a20*/  LDC R0, c[0x0][0x230] ;  /* 0x00008c00ff007b82 */ /* 0x000e640000000800 */
[----:B------:R-:W-:Y:S04]  /*2a30*/  STL.64 [R1+0x1f0], R84 ;  /* 0x0001f05401007387 */ /* 0x000fe80000100a00 */
        /* <DEDUP_REMOVED lines=29> */
[----:B------:R2:W-:Y:S04]  /*2c10*/  STL.64 [R1+0x100], R24 ;  /* 0x0001001801007387 */ /* 0x0005e80000100a00 */
[----:B--2---:R-:W2:Y:S04]  /*2c20*/  LDL.LU.64 R24, [R1] ;  /* 0x0000000001187983 */ /* 0x004ea80000300a00 */
[----:B------:R-:W2:Y:S04]  /*2c30*/  LDL.LU.64 R26, [R1+0x8] ;  /* 0x00000800011a7983 */ /* 0x000ea80000300a00 */
        /* <DEDUP_REMOVED lines=29> */
[----:B------:R-:W2:Y:S01]  /*2e10*/  LDL.LU.64 R86, [R1+0xf8] ;  /* 0x0000f80001567983 */ /* 0x000ea20000300a00 */
[----:B------:R-:W-:-:S02]  /*2e20*/  USHF.R.U32.HI UR6, URZ, 0x4, UR12 ;  /* 0x000000043f067899 */ /* 0x000fc4000801160c */
[----:B------:R-:W-:Y:S02]  /*2e30*/  USGXT.U32 UR16, UR16, 0xe ;  /* 0x0000000e1010789a */ /* 0x000fe40008000000 */
[----:B------:R-:W-:Y:S01]  /*2e40*/  USGXT.U32 UR6, UR6, 0xe ;  /* 0x0000000e0606789a */ /* 0x000fe20008000000 */
[----:B------:R-:W-:Y:S01]  /*2e50*/  UMOV UR17, 0x80000020 ;  /* 0x8000002000117882 */ /* 0x000fe20000000000 */
[----:B------:R-:W-:Y:S01]  /*2e60*/  UMOV UR19, 0x80000020 ;  /* 0x8000002000137882 */ /* 0x000fe20000000000 */
[----:B------:R-:W-:Y:S01]  /*2e70*/  UIADD3 UR20, UP0, UR16, 0x2, URZ ;  /* 0x0000000210147890 */ /* 0x000fe2000ff1e03f */
[----:B------:R-:W-:-:S03]  /*2e80*/  UMOV UR8, URZ ;  /* 0x0000003f00087c82 */ /* 0x000fc60008000000 */
[----:B------:R-:W-:Y:S01]  /*2e90*/  UMOV UR18, UR6 ;  /* 0x0000000600127c82 */ /* 0x000fe20008000000 */
[----:B------:R-:W-:Y:S01]  /*2ea0*/  UMOV UR22, 0xfffffffe ;  /* 0xfffffffe00167882 */ /* 0x000fe20000000000 */
[----:B------:R-:W-:Y:S01]  /*2eb0*/  UMOV UR23, 0x7fffffdf ;  /* 0x7fffffdf00177882 */ /* 0x000fe20000000000 */
[----:B------:R-:W-:Y:S01]  /*2ec0*/  UMOV UR7, URZ ;  /* 0x0000003f00077c82 */ /* 0x000fe20008000000 */
[----:B------:R-:W-:Y:S02]  /*2ed0*/  UIADD3.X UR21, UR8, -0x7fffffe0, URZ, UP0, !UPT ;  /* 0x8000002008157890 */ /* 0x000fe400087fe43f */
[----:B------:R-:W-:Y:S01]  /*2ee0*/  UIADD3.64 UR22, UR6, -UR22, URZ ;  /* 0x8000001606167297 */ /* 0x000fe2000fffe03f */
[----:B--2---:R-:W-:-:S06]  /*2ef0*/  WARPGROUP.ARRIVE ;  /* 0x00000000000079c5 */ /* 0x004fcc0000000000 */
[----:B------:R-:W-:Y:S01]  /*2f00*/  HGMMA.64x128x16.F32 R24, gdesc[UR16], R24, gsb0 ;  /* 0x01e00000101879f0 */ /* 0x000fe20008000818 */
[----:B------:R-:W-:Y:S02]  /*2f10*/  UIADD3.64 UR16, UR20, 0xfe, URZ ;  /* 0x000000fe14107897 */ /* 0x000fe4000fffe03f */
[----:B------:R-:W-:Y:S02]  /*2f20*/  WARPGROUP.DEPBAR.LE gsb0, 0x0 ;  /* 0x00008000000079c5 */ /* 0x000fe40000010000 */
[----:B------:R-:W-:-:S07]  /*2f30*/  WARPGROUP.ARRIVE ;  /* 0x00000000000079c5 */ /* 0x000fce0000000000 */
[----:B------:R-:W-:Y:S01]  /*2f40*/  HGMMA.64x128x16.F32 R24, gdesc[UR20], R24, gsb0 ;  /* 0x01e00000141879f0 */ /* 0x000fe20008000818 */
[----:B------:R-:W-:Y:S01]  /*2f50*/  UIADD3.64 UR32, UR20, 0x100, URZ ;  /* 0x0000010014207897 */ /* 0x000fe2000fffe03f */
[----:B------:R-:W-:Y:S01]  /*2f60*/  UMOV UR34, UR22 ;  /* 0x0000001600227c82 */ /* 0x000fe20008000000 */
[----:B------:R-:W-:Y:S01]  /*2f70*/  UMOV UR35, UR23 ;  /* 0x0000001700237c82 */ /* 0x000fe20008000000 */
[----:B------:R-:W-:Y:S02]  /*2f80*/  WARPGROUP.DEPBAR.LE gsb0, 0x0 ;  /* 0x00008000000079c5 */ /* 0x000fe40000010000 */
[----:B------:R-:W-:Y:S01]  /*2f90*/  WARPGROUP.ARRIVE ;  /* 0x00000000000079c5 */ /* 0x000fe20000000000 */
[----:B------:R-:W-:Y:S04]  /*2fa0*/  STL.64 [R1], R24 ;  /* 0x0000001801007387 */ /* 0x000fe80000100a00 */
[----:B------:R-:W-:Y:S01]  /*2fb0*/  STL.64 [R1+0x8], R26 ;  /* 0x0000081a01007387 */ /* 0x000fe20000100a00 */
[----:B------:R-:W-:Y:S03]  /*2fc0*/  HGMMA.64x128x16.F32 R152, gdesc[UR16], R152, gsb0 ;  /* 0x01e00000109879f0 */ /* 0x000fe60008000898 */
        /* <DEDUP_REMOVED lines=30> */
[----:B--2---:R-:W2:Y:S01]  /*31b0*/  LDL.LU.64 R86, [R1+0x1f8] ;  /* 0x0001f80001567983 */ /* 0x004ea20000300a00 */
[----:B------:R-:W-:-:S02]  /*31c0*/  WARPGROUP.DEPBAR.LE gsb0, 0x0 ;  /* 0x00008000000079c5 */ /* 0x000fc40000010000 */
[----:B------:R-:W-:Y:S01]  /*31d0*/  WARPGROUP.ARRIVE ;  /* 0x00000000000079c5 */ /* 0x000fe20000000000 */
[----:B------:R-:W2:Y:S04]  /*31e0*/  LDL.LU.64 R84, [R1+0x1f0] ;  /* 0x0001f00001547983 */ /* 0x000ea80000300a00 */
[----:B------:R-:W2:Y:S01]  /*31f0*/  LDL.LU.64 R82, [R1+0x1e8] ;  /* 0x0001e80001527983 */ /* 0x000ea20000300a00 */
[----:B------:R-:W-:Y:S03]  /*3200*/  HGMMA.64x128x16.F32 R152, gdesc[UR32], R152, gsb0 ;  /* 0x01e00000209879f0 */ /* 0x000fe60008000898 */
        /* <DEDUP_REMOVED lines=29> */
[----:B------:R-:W-:-:S02]  /*33e0*/  UIADD3.64 UR16, UR20, 0x1fe, URZ ;  /* 0x000001fe14107897 */ /* 0x000fc4000fffe03f */
[----:B------:R-:W-:Y:S01]  /*33f0*/  UIADD3.64 UR32, UR20, 0x200, URZ ;  /* 0x0000020014207897 */ /* 0x000fe2000fffe03f */
[----:B------:R-:W-:Y:S01]  /*3400*/  UMOV UR34, UR22 ;  /* 0x0000001600227c82 */ /* 0x000fe20008000000 */
[----:B------:R-:W-:Y:S01]  /*3410*/  UMOV UR35, UR23 ;  /* 0x0000001700237c82 */ /* 0x000fe20008000000 */
[----:B------:R-:W-:Y:S02]  /*3420*/  UIADD3 UR10, UR10, 0x20, URZ ;  /* 0x000000200a0a7890 */ /* 0x000fe4000fffe03f */
[----:B------:R-:W-:-:S04]  /*3430*/  UIADD3 UR5, UR5, 0x1, URZ ;  /* 0x0000000105057890 */ /* 0x000fc8000fffe03f */
[----:B-1----:R-:W-:Y:S01]  /*3440*/  ISETP.LE.AND P0, PT, R0, UR10, PT ;  /* 0x0000000a00007c0c */ /* 0x002fe2000bf03270 */
[----:B------:R-:W-:-:S04]  /*3450*/  UISETP.NE.U32.AND UP0, UPT, UR5, 0x2, UPT ;  /* 0x000000020500788c */ /* 0x000fc8000bf05070 */
[----:B------:R-:W-:Y:S01]  /*3460*/  USEL UR6, URZ, 0x1, UP0 ;  /* 0x000000013f067887 */ /* 0x000fe20008000000 */
[----:B------:R-:W-:Y:S02]  /*3470*/  WARPGROUP.DEPBAR.LE gsb0, 0x0 ;  /* 0x00008000000079c5 */ /* 0x000fe40000010000 */
[----:B------:R-:W-:Y:S01]  /*3480*/  WARPGROUP.ARRIVE ;  /* 0x00000000000079c5 */ /* 0x000fe20000000000 */
[----:B------:R-:W-:Y:S02]  /*3490*/  USEL UR5, UR5, URZ, UP0 ;  /* 0x0000003f05057287 */ /* 0x000fe40008000000 */
[----:B------:R-:W-:-:S03]  /*34a0*/  ULOP3.LUT UR4, UR4, UR6, URZ, 0x3c, !UPT ;  /* 0x0000000604047292 */ /* 0x000fc6000f8e3c3f */
[----:B------:R-:W-:Y:S01]  /*34b0*/  HGMMA.64x128x16.F32 R88, gdesc[UR16], R88, gsb0 ;  /* 0x01e00000105879f0 */ /* 0x000fe20008000858 */
[----:B------:R-:W-:Y:S02]  /*34c0*/  UIADD3.64 UR16, UR20, 0x2fe, URZ ;  /* 0x000002fe14107897 */ /* 0x000fe4000fffe03f */
[----:B------:R-:W-:Y:S01]  /*34d0*/  UIADD3.64 UR20, UR20, 0x300, URZ ;  /* 0x0000030014147897 */ /* 0x000fe2000fffe03f */
[----:B------:R-:W-:Y:S02]  /*34e0*/  WARPGROUP.DEPBAR.LE gsb0, 0x0 ;  /* 0x00008000000079c5 */ /* 0x000fe40000010000 */
[----:B------:R-:W-:-:S06]  /*34f0*/  WARPGROUP.ARRIVE ;  /* 0x00000000000079c5 */ /* 0x000fcc0000000000 */
[----:B------:R-:W-:Y:S03]  /*3500*/  HGMMA.64x128x16.F32 R88, gdesc[UR32], R88, gsb0 ;  /* 0x01e00000205879f0 */ /* 0x000fe60008000858 */
[----:B------:R-:W-:Y:S02]  /*3510*/  WARPGROUP.DEPBAR.LE gsb0, 0x0 ;  /* 0x00008000000079c5 */ /* 0x000fe40000010000 */
[----:B--2---:R-:W-:-:S07]  /*3520*/  WARPGROUP.ARRIVE ;  /* 0x00000000000079c5 */ /* 0x004fce0000000000 */
[----:B------:R-:W-:Y:S03]  /*3530*/  HGMMA.64x128x16.F32 R24, gdesc[UR16], R24, gsb0 ;  /* 0x01e00000101879f0 */ /* 0x000fe60008000818 */
[----:B------:R-:W-:Y:S02]  /*3540*/  WARPGROUP.DEPBAR.LE gsb0, 0x0 ;  /* 0x00008000000079c5 */ /* 0x000fe40000010000 */
[----:B------:R-:W-:-:S07]  /*3550*/  WARPGROUP.ARRIVE ;  /* 0x00000000000079c5 */ /* 0x000fce0000000000 */
[----:B------:R-:W-:Y:S03]  /*3560*/  HGMMA.64x128x16.F32 R24, gdesc[UR20], R24, gsb0 ;  /* 0x01e00000141879f0 */ /* 0x000fe60008000818 */
[----:B------:R-:W-:Y:S02]  /*3570*/  WARPGROUP.DEPBAR.LE gsb0, 0x0 ;  /* 0x00008000000079c5 */ /* 0x000fe40000010000 */
[----:B------:R-:W-:Y:S05]  /*3580*/  @!P0 BRA `(.L_x_49) ;  /* 0xfffffff000988947 */ /* 0x000fea000383ffff */
.L_x_47:
[----:B------:R5:W-:Y:S04]  /*3590*/  STL [R1+0x10c], R84 ;  /* 0x00010c5401007387 */ /* 0x000be80000100800 */
[----:B------:R-:W2:Y:S01]  /*35a0*/  LDL.LU R8, [R1] ;  /* 0x0000000001087983 */ /* 0x000ea20000300800 */
[----:B---3--:R-:W-:Y:S06]  /*35b0*/  BAR.SYNC.DEFER_BLOCKING 0x0 ;  /* 0x0000000000007b1d */ /* 0x008fec0000010000 */
[----:B-----5:R-:W2:Y:S04]  /*35c0*/  LDL.LU R84, [R1+0x4] ;  /* 0x0000040001547983 */ /* 0x020ea80000300800 */
[----:B------:R3:W-:Y:S04]  /*35d0*/  STL [R1+0x108], R85 ;  /* 0x0001085501007387 */ /* 0x0007e80000100800 */
[----:B---3--:R-:W3:Y:S01]  /*35e0*/  LDL.LU R85, [R1+0xc] ;  /* 0x00000c0001557983 */ /* 0x008ee20000300800 */
[----:B------:R-:W5:Y:S03]  /*35f0*/  @!P2 SYNCS.CCTL.IV [UR24+0xc000] ;  /* 0x00c00000ff00a9b1 */ /* 0x000f660008000018 */
[----:B------:R-:W3:Y:S04]  /*3600*/  LDL.LU R9, [R1+0x8] ;  /* 0x0000080001097983 */ /* 0x000ee80000300800 */
[----:B------:R1:W-:Y:S01]  /*3610*/  STL [R1+0x104], R86 ;  /* 0x0001045601007387 */ /* 0x0003e20000100800 */
[----:B-----5:R-:W-:Y:S06]  /*3620*/  BAR.SYNC.DEFER_BLOCKING 0x0 ;  /* 0x0000000000007b1d */ /* 0x020fec0000010000 */
[----:B-1----:R-:W5:Y:S04]  /*3630*/  LDL.LU R86, [R1+0x14] ;  /* 0x0000140001567983 */ /* 0x002f680000300800 */
[----:B------:R-:W5:Y:S04]  /*3640*/  LDL.LU R10, [R1+0x10] ;  /* 0x00001000010a7983 */ /* 0x000f680000300800 */
[----:B------:R1:W-:Y:S01]  /*3650*/  STL [R1+0x100], R87 ;  /* 0x0001005701007387 */ /* 0x0003e20000100800 */
[----:B------:R-:W-:Y:S01]  /*3660*/  F2FP.F16.F32.PACK_AB R88, R89, R88 ;  /* 0x000000585958723e */ /* 0x000fe200000000ff */
[----:B------:R-:W5:Y:S02]  /*3670*/  @!P2 SYNCS.CCTL.IV [UR24+0xc008] ;  /* 0x00c00800ff00a9b1 */ /* 0x000f640008000018 */
[----:B-1----:R-:W5:Y:S04]  /*3680*/  LDL.LU R87, [R1+0x1c] ;  /* 0x00001c0001577983 */ /* 0x002f680000300800 */
[----:B------:R-:W5:Y:S04]  /*3690*/  LDL.LU R11, [R1+0x18] ;  /* 0x00001800010b7983 */ /* 0x000f680000300800 */
[----:B------:R-:W5:Y:S04]  /*36a0*/  LDL.LU R3, [R1+0x24] ;  /* 0x0000240001037983 */ /* 0x000f680000300800 */
[----:B----4-:R-:W4:Y:S04]  /*36b0*/  LDL.LU R4, [R1+0x20] ;  /* 0x0000200001047983 */ /* 0x010f280000300800 */
[----:B------:R-:W4:Y:S04]  /*36c0*/  LDL.LU R2, [R1+0x2c] ;  /* 0x00002c0001027983 */ /* 0x000f280000300800 */
        /* <DEDUP_REMOVED lines=52> */
[----:B------:R-:W4:Y:S01]  /*3a10*/  LDL.LU R0, [R1+0xf8] ;  /* 0x0000f80001007983 */ /* 0x000f220000300800 */
[----:B--2---:R-:W-:-:S03]  /*3a20*/  F2FP.F16.F32.PACK_AB R8, R84, R8 ;  /* 0x000000085408723e */ /* 0x004fc600000000ff */
[----:B------:R-:W2:Y:S01]  /*3a30*/  LDL.LU R84, [R1+0x10c] ;  /* 0x00010c0001547983 */ /* 0x000ea20000300800 */
[----:B---3--:R-:W-:-:S03]  /*3a40*/  F2FP.F16.F32.PACK_AB R9, R85, R9 ;  /* 0x000000095509723e */ /* 0x008fc600000000ff */
[----:B------:R-:W2:Y:S01]  /*3a50*/  LDL.LU R85, [R1+0x108] ;  /* 0x0001080001557983 */ /* 0x000ea20000300800 */
[----:B-----5:R-:W-:-:S03]  /*3a60*/  F2FP.F16.F32.PACK_AB R10, R86, R10 ;  /* 0x0000000a560a723e */ /* 0x020fc600000000ff */
[----:B------:R-:W3:Y:S01]  /*3a70*/  LDL.LU R86, [R1+0x104] ;  /* 0x0001040001567983 */ /* 0x000ee20000300800 */
[----:B------:R-:W-:-:S03]  /*3a80*/  F2FP.F16.F32.PACK_AB R11, R87, R11 ;  /* 0x0000000b570b723e */ /* 0x000fc600000000ff */
[----:B------:R-:W3:Y:S01]  /*3a90*/  LDL.LU R87, [R1+0x100] ;  /* 0x0001000001577983 */ /* 0x000ee20000300800 */
[----:B------:R-:W-:Y:S02]  /*3aa0*/  F2FP.F16.F32.PACK_AB R89, R91, R90 ;  /* 0x0000005a5b59723e */ /* 0x000fe400000000ff */
[----:B------:R-:W-:Y:S02]  /*3ab0*/  ELECT P0, URZ, PT ;  /* 0x00000000003f782f */ /* 0x000fe40003800000 */
[----:B------:R-:W-:Y:S01]  /*3ac0*/  F2FP.F16.F32.PACK_AB R90, R93, R92 ;  /* 0x0000005c5d5a723e */ /* 0x000fe200000000ff */
[----:B------:R-:W-:Y:S01]  /*3ad0*/  UMOV UR10, UR11 ;  /* 0x0000000b000a7c82 */ /* 0x000fe20008000000 */
[----:B------:R-:W-:Y:S02]  /*3ae0*/  F2FP.F16.F32.PACK_AB R24, R25, R24 ;  /* 0x000000181918723e */ /* 0x000fe400000000ff */
[----:B----4-:R-:W-:Y:S02]  /*3af0*/  F2FP.F16.F32.PACK_AB R4, R3, R4 ;  /* 0x000000040304723e */ /* 0x010fe400000000ff */
[----:B------:R-:W1:Y:S01]  /*3b00*/  S2R R3, SR_TID.X ;  /* 0x0000000000037919 */ /* 0x000e620000002100 */
[----:B------:R-:W-:-:S02]  /*3b10*/  F2FP.F16.F32.PACK_AB R25, R27, R26 ;  /* 0x0000001a1b19723e */ /* 0x000fc400000000ff */
[----:B------:R-:W-:Y:S02]  /*3b20*/  F2FP.F16.F32.PACK_AB R26, R29, R28 ;  /* 0x0000001c1d1a723e */ /* 0x000fe400000000ff */
[----:B------:R-:W-:Y:S02]  /*3b30*/  F2FP.F16.F32.PACK_AB R5, R2, R5 ;  /* 0x000000050205723e */ /* 0x000fe400000000ff */
[----:B------:R-:W-:Y:S02]  /*3b40*/  F2FP.F16.F32.PACK_AB R152, R153, R152 ;  /* 0x000000989998723e */ /* 0x000fe400000000ff */
[----:B------:R-:W-:Y:S02]  /*3b50*/  F2FP.F16.F32.PACK_AB R153, R155, R154 ;  /* 0x0000009a9b99723e */ /* 0x000fe400000000ff */
[----:B------:R-:W-:Y:S02]  /*3b60*/  F2FP.F16.F32.PACK_AB R184, R185, R184 ;  /* 0x000000b8b9b8723e */ /* 0x000fe400000000ff */
        /* <DEDUP_REMOVED lines=9> */
[----:B------:R-:W-:Y:S01]  /*3c00*/  F2FP.F16.F32.PACK_AB R123, R127, R126 ;  /* 0x0000007e7f7b723e */ /* 0x000fe200000000ff */
[C---:B-1----:R-:W-:Y:S01]  /*3c10*/  IMAD.SHL.U32 R93, R3.reuse, 0x10, RZ ;  /* 0x00000010035d7824 */ /* 0x042fe200078e00ff */
[----:B------:R-:W-:Y:S02]  /*3c20*/  LOP3.LUT R2, R3, 0x7f, RZ, 0xc0, !PT ;  /* 0x0000007f03027812 */ /* 0x000fe400078ec0ff */
[----:B------:R-:W-:Y:S02]  /*3c30*/  F2FP.F16.F32.PACK_AB R56, R57, R56 ;  /* 0x000000383938723e */ /* 0x000fe400000000ff */
[----:B------:R-:W-:-:S02]  /*3c40*/  ISETP.LT.U32.AND P0, PT, R2, 0x40, P0 ;  /* 0x000000400200780c */ /* 0x000fc40000701070 */
[----:B------:R-:W-:Y:S02]  /*3c50*/  F2FP.F16.F32.PACK_AB R27, R31, R30 ;  /* 0x0000001e1f1b723e */ /* 0x000fe400000000ff */
[----:B------:R-:W-:Y:S02]  /*3c60*/  F2FP.F16.F32.PACK_AB R57, R59, R58 ;  /* 0x0000003a3b39723e */ /* 0x000fe400000000ff */
[----:B------:R-:W-:Y:S02]  /*3c70*/  F2FP.F16.F32.PACK_AB R58, R61, R60 ;  /* 0x0000003c3d3a723e */ /* 0x000fe400000000ff */
[----:B------:R-:W-:Y:S02]  /*3c80*/  F2FP.F16.F32.PACK_AB R59, R63, R62 ;  /* 0x0000003e3f3b723e */ /* 0x000fe400000000ff */
[----:B------:R-:W-:Y:S02]  /*3c90*/  F2FP.F16.F32.PACK_AB R6, R252, R6 ;  /* 0x00000006fc06723e */ /* 0x000fe400000000ff */
[----:B------:R-:W-:Y:S01]  /*3ca0*/  F2FP.F16.F32.PACK_AB R7, R251, R7 ;  /* 0x00000007fb07723e */ /* 0x000fe200000000ff */
[----:B------:R-:W-:Y:S01]  /*3cb0*/  VOTEU.ANY UP0, P0 ;  /* 0x00000000003f7886 */ /* 0x000fe20000000100 */
[----:B------:R-:W-:Y:S01]  /*3cc0*/  F2FP.F16.F32.PACK_AB R160, R161, R160 ;  /* 0x000000a0a1a0723e */ /* 0x000fe200000000ff */
[----:B------:R-:W-:Y:S01]  /*3cd0*/  VOTEU.ANY UP1, P0 ;  /* 0x00000000003f7886 */ /* 0x000fe20000020100 */
[----:B------:R-:W-:-:S02]  /*3ce0*/  F2FP.F16.F32.PACK_AB R161, R163, R162 ;  /* 0x000000a2a3a1723e */ /* 0x000fc400000000ff */
[----:B------:R-:W-:Y:S01]  /*3cf0*/  F2FP.F16.F32.PACK_AB R192, R193, R192 ;  /* 0x000000c0c1c0723e */ /* 0x000fe200000000ff */
[----:B------:R-:W-:Y:S01]  /*3d00*/  @UP0 UMOV UR6, UR30 ;  /* 0x0000001e00060c82 */ /* 0x000fe20008000000 */
[----:B------:R-:W-:Y:S01]  /*3d10*/  F2FP.F16.F32.PACK_AB R162, R165, R164 ;  /* 0x000000a4a5a2723e */ /* 0x000fe200000000ff */
[----:B------:R-:W-:Y:S01]  /*3d20*/  @UP0 UMOV UR7, UR31 ;  /* 0x0000001f00070c82 */ /* 0x000fe20008000000 */
        /* <DEDUP_REMOVED lines=77> */
[----:B------:R-:W-:Y:S01]  /*4200*/  F2FP.F16.F32.PACK_AB R227, R227, R0 ;  /* 0x00000000e3e3723e */ /* 0x000fe200000000ff */
[----:B------:R-:W-:Y:S01]  /*4210*/  IMAD.SHL.U32 R0, R3, 0x80, RZ ;  /* 0x0000008003007824 */ /* 0x000fe200078e00ff */
[----:B------:R-:W-:Y:S02]  /*4220*/  F2FP.F16.F32.PACK_AB R144, R145, R144 ;  /* 0x000000909190723e */ /* 0x000fe400000000ff */
[----:B------:R-:W-:Y:S02]  /*4230*/  F2FP.F16.F32.PACK_AB R114, R117, R116 ;  /* 0x000000747572723e */ /* 0x000fe400000000ff */
[----:B------:R-:W-:Y:S02]  /*4240*/  LOP3.LUT R0, R0, 0x780, RZ, 0xc0, !PT ;  /* 0x0000078000007812 */ /* 0x000fe400078ec0ff */
[----:B------:R-:W-:-:S02]  /*4250*/  F2FP.F16.F32.PACK_AB R115, R119, R118 ;  /* 0x000000767773723e */ /* 0x000fc400000000ff */
[----:B------:R-:W-:Y:S01]  /*4260*/  LOP3.LUT R92, R0, 0x70, R93, 0xf8, !PT ;  /* 0x00000070005c7812 */ /* 0x000fe200078ef85d */
[----:B------:R-:W-:Y:S01]  /*4270*/  IMAD.SHL.U32 R0, R3, 0x40, RZ ;  /* 0x0000004003007824 */ /* 0x000fe200078e00ff */
[----:B------:R-:W-:Y:S02]  /*4280*/  F2FP.F16.F32.PACK_AB R145, R147, R146 ;  /* 0x000000929391723e */ /* 0x000fe400000000ff */
[--C-:B------:R-:W-:Y:S02]  /*4290*/  LOP3.LUT R29, R92, 0x10, R3.reuse, 0x78, !PT ;  /* 0x000000105c1d7812 */ /* 0x100fe400078e7803 */
[----:B------:R-:W-:Y:S02]  /*42a0*/  SHF.R.U32.HI R3, RZ, 0x5, R3 ;  /* 0x00000005ff037819 */ /* 0x000fe40000011603 */
[----:B------:R-:W-:Y:S02]  /*42b0*/  LOP3.LUT R0, R29, 0x1800, R0, 0xf8, !PT ;  /* 0x000018001d007812 */ /* 0x000fe400078ef800 */
[----:B------:R-:W-:-:S02]  /*42c0*/  R2UR UR5, R3 ;  /* 0x00000000030572ca */ /* 0x000fc400000e0000 */
[C---:B------:R-:W-:Y:S01]  /*42d0*/  LOP3.LUT R3, R0.reuse, 0x20, RZ, 0x3c, !PT ;  /* 0x0000002000037812 */ /* 0x040fe200078e3cff */
[----:B------:R-:W-:Y:S01]  /*42e0*/  VIADD R2, R0, UR24 ;  /* 0x0000001800027c36 */ /* 0x000fe20008000000 */
[----:B------:R-:W-:Y:S01]  /*42f0*/  BAR.SYNC.DEFER_BLOCKING 0x0 ;  /* 0x0000000000007b1d */ /* 0x000fe20000010000 */
[----:B------:R-:W-:Y:S02]  /*4300*/  F2FP.F16.F32.PACK_AB R48, R49, R48 ;  /* 0x000000303130723e */ /* 0x000fe400000000ff */
[----:B------:R-:W-:Y:S01]  /*4310*/  VIADD R3, R3, UR24 ;  /* 0x0000001803037c36 */ /* 0x000fe20008000000 */
[----:B------:R-:W-:Y:S02]  /*4320*/  F2FP.F16.F32.PACK_AB R146, R149, R148 ;  /* 0x000000949592723e */ /* 0x000fe400000000ff */
[----:B------:R-:W-:Y:S02]  /*4330*/  F2FP.F16.F32.PACK_AB R147, R151, R150 ;  /* 0x000000969793723e */ /* 0x000fe400000000ff */
[----:B------:R-:W-:Y:S01]  /*4340*/  F2FP.F16.F32.PACK_AB R49, R51, R50 ;  /* 0x000000323331723e */ /* 0x000fe200000000ff */
[----:B------:R-:W-:Y:S01]  /*4350*/  ULOP3.LUT UR5, UR5, 0x1, URZ, 0xc0, !UPT ;  /* 0x0000000105057892 */ /* 0x000fe2000f8ec03f */
[----:B------:R-:W-:-:S02]  /*4360*/  F2FP.F16.F32.PACK_AB R80, R81, R80 ;  /* 0x000000505150723e */ /* 0x000fc400000000ff */
[----:B------:R-:W-:Y:S01]  /*4370*/  F2FP.F16.F32.PACK_AB R50, R53, R52 ;  /* 0x000000343532723e */ /* 0x000fe200000000ff */
[----:B------:R-:W-:Y:S01]  /*4380*/  ULEA UR9, UR5, UR15, 0x6 ;  /* 0x0000000f05097291 */ /* 0x000fe2000f8e303f */
[----:B------:R-:W-:Y:S01]  /*4390*/  F2FP.F16.F32.PACK_AB R51, R55, R54 ;  /* 0x000000363733723e */ /* 0x000fe200000000ff */
[----:B------:R-:W-:Y:S01]  /*43a0*/  ULEA UR8, UR5, UR24, 0xf ;  /* 0x0000001805087291 */ /* 0x000fe2000f8e783f */
[----:B------:R-:W-:Y:S02]  /*43b0*/  F2FP.F16.F32.PACK_AB R81, R83, R82 ;  /* 0x000000525351723e */ /* 0x000fe400000000ff */
[----:B--2---:R-:W-:Y:S01]  /*43c0*/  F2FP.F16.F32.PACK_AB R82, R85, R84 ;  /* 0x000000545552723e */ /* 0x004fe200000000ff */
[----:B------:R1:W-:Y:S04]  /*43d0*/  STSM.16.M88.4 [R2], R8 ;  /* 0x0000000802007844 */ /* 0x0003e80000000200 */
[----:B------:R-:W-:Y:S04]  /*43e0*/  STSM.16.M88.4 [R2+0x8000], R20 ;  /* 0x0080001402007844 */ /* 0x000fe80000000200 */
[----:B------:R-:W-:Y:S04]  /*43f0*/  STSM.16.M88.4 [R2+0x2000], R152 ;  /* 0x0020009802007844 */ /* 0x000fe80000000200 */
[----:B------:R-:W-:Y:S04]  /*4400*/  STSM.16.M88.4 [R2+0xa000], R184 ;  /* 0x00a000b802007844 */ /* 0x000fe80000000200 */
[----:B------:R-:W-:Y:S01]  /*4410*/  STSM.16.M88.4 [R2+0x4000], R88 ;  /* 0x0040005802007844 */ /* 0x000fe20000000200 */
[----:B-1----:R-:W-:-:S02]  /*4420*/  LOP3.LUT R8, R0, 0x40, RZ, 0x3c, !PT ;  /* 0x0000004000087812 */ /* 0x002fc400078e3cff */
[----:B------:R-:W-:Y:S01]  /*4430*/  LOP3.LUT R0, R0, 0x60, RZ, 0x3c, !PT ;  /* 0x0000006000007812 */ /* 0x000fe200078e3cff */
[----:B------:R-:W-:Y:S02]  /*4440*/  STSM.16.M88.4 [R2+0xc000], R120 ;  /* 0x00c0007802007844 */ /* 0x000fe40000000200 */
[----:B------:R-:W-:Y:S02]  /*4450*/  VIADD R8, R8, UR24 ;  /* 0x0000001808087c36 */ /* 0x000fe40008000000 */
[----:B------:R-:W-:Y:S01]  /*4460*/  STSM.16.M88.4 [R2+0x6000], R24 ;  /* 0x0060001802007844 */ /* 0x000fe20000000200 */
[----:B------:R-:W-:-:S03]  /*4470*/  VIADD R0, R0, UR24 ;  /* 0x0000001800007c36 */ /* 0x000fc60008000000 */
[----:B------:R-:W-:Y:S01]  /*4480*/  STSM.16.M88.4 [R2+0xe000], R56 ;  /* 0x00e0003802007844 */ /* 0x000fe20000000200 */
[----:B---3--:R-:W-:-:S03]  /*4490*/  F2FP.F16.F32.PACK_AB R83, R87, R86 ;  /* 0x000000565753723e */ /* 0x008fc600000000ff */
[----:B------:R-:W-:Y:S04]  /*44a0*/  STSM.16.M88.4 [R3], R4 ;  /* 0x0000000403007844 */ /* 0x000fe80000000200 */
[----:B------:R-:W-:Y:S04]  /*44b0*/  STSM.16.M88.4 [R3+0x8000], R216 ;  /* 0x008000d803007844 */ /* 0x000fe80000000200 */
[----:B------:R-:W-:Y:S04]  /*44c0*/  STSM.16.M88.4 [R3+0x2000], R160 ;  /* 0x002000a003007844 */ /* 0x000fe80000000200 */
[----:B------:R-:W-:Y:S04]  /*44d0*/  STSM.16.M88.4 [R3+0xa000], R192 ;  /* 0x00a000c003007844 */ /* 0x000fe80000000200 */
[----:B------:R-:W-:Y:S04]  /*44e0*/  STSM.16.M88.4 [R3+0x4000], R96 ;  /* 0x0040006003007844 */ /* 0x000fe80000000200 */
[----:B------:R-:W-:Y:S04]  /*44f0*/  STSM.16.M88.4 [R3+0xc000], R128 ;  /* 0x00c0008003007844 */ /* 0x000fe80000000200 */
[----:B------:R-:W-:Y:S04]  /*4500*/  STSM.16.M88.4 [R3+0x6000], R32 ;  /* 0x0060002003007844 */ /* 0x000fe80000000200 */
[----:B------:R-:W-:Y:S04]  /*4510*/  STSM.16.M88.4 [R3+0xe000], R64 ;  /* 0x00e0004003007844 */ /* 0x000fe80000000200 */
        /* <DEDUP_REMOVED lines=15> */
[----:B------:R-:W-:Y:S01]  /*4610*/  STSM.16.M88.4 [R0+0xe000], R80 ;  /* 0x00e0005000007844 */ /* 0x000fe20000000200 */
[----:B------:R1:W-:Y:S06]  /*4620*/  MEMBAR.ALL.CTA ;  /* 0x0000000000007992 */ /* 0x0003ec0000008000 */
[----:B-1----:R-:W1:Y:S02]  /*4630*/  FENCE.VIEW.ASYNC.S ;  /* 0x00000000000073c6 */ /* 0x002e640000000000 */
[----:B-1----:R-:W-:Y:S06]  /*4640*/  BAR.SYNC.DEFER_BLOCKING 0x0 ;  /* 0x0000000000007b1d */ /* 0x002fec0000010000 */
[----:B------:R1:W-:Y:S01]  /*4650*/  @UP1 UTMASTG.2D [UR8], [UR6] ;  /* 0x00000008060013b5 */ /* 0x0003e20008008000 */
[----:B------:R0:W-:Y:S01]  /*4660*/  UTMACMDFLUSH ;  /* 0x00000000000079b7 */ /* 0x0001e20000000000 */
[----:B------:R-:W-:-:S04]  /*4670*/  DEPBAR.LE SB0, 0x0 ;  /* 0x000080000000791a */ /* 0x000fc80000000000 */
[----:B------:R-:W-:Y:S06]  /*4680*/  BAR.SYNC.DEFER_BLOCKING 0x0 ;  /* 0x0000000000007b1d */ /* 0x000fec0000010000 */
[----:B-1----:R-:W-:Y:S05]  /*4690*/  EXIT ;  /* 0x000000000000794d */ /* 0x002fea0003800000 */
.L_x_48:
[----:B------:R-:W1:Y:S02]  /*46a0*/  SYNCS.PHASECHK.TRANS64.TRYWAIT P0, [UR18+0xc000], R0 ;  /* 0x00c00000ff0075a7 */ /* 0x000e640008000152 */
[----:B-1----:R-:W-:Y:S05]  /*46b0*/  @!P0 BRA `(.L_x_48) ;  /* 0xfffffffc00f88947 */ /* 0x002fea000383ffff */
[----:B------:R-:W-:Y:S05]  /*46c0*/  BRA `(.L_x_50) ;  /* 0xffffffe000cc7947 */ /* 0x000fea000383ffff */
.L_x_51:
[----:B------:R-:W-:-:S00]  /*46d0*/  BRA `(.L_x_51) ;  /* 0xfffffffc00fc7947 */ /* 0x000fc0000383ffff */
[----:B------:R-:W-:-:S00]  /*46e0*/  NOP ;  /* 0x0000000000007918 */ /* 0x000fc00000000000 */
        /* <DEDUP_REMOVED lines=9> */
.L_x_52:


//--------------------- .nv.shared.gluon_wgmma    --------------------------
	.section	.nv.shared.gluon_wgmma,"aw",@nobits
	.sectionflags	@""
	.align	16
	.zero		1024


//--------------------- .nv.shared.reserved.0     --------------------------
	.section	.nv.shared.reserved.0,"aw",@nobits
	.weak		__nv_reservedSMEM_offset_0_alias
	.size		__nv_reservedSMEM_offset_0_alias, 0, 0
	.other		__nv_reservedSMEM_offset_0_alias,@"STO_CUDA_RESERVED_SHARED STV_DEFAULT"
__nv_reservedSMEM_offset_0_alias:
	.zero		0


//--------------------- .nv.constant0.gluon_wgmma --------------------------
	.section	.nv.constant0.gluon_wgmma,"a",@progbits
	.sectionflags	@""
	.align	4
.nv.constant0.gluon_wgmma:
	.zero		608


//--------------------- SYMBOLS --------------------------

	.type		.nv.reservedSmem.offset0,@object
	.size		.nv.reservedSmem.offset0,0x4
